	.target	sm_90a

	.elftype	@"ET_EXEC"


//--------------------- .note.nv.tkinfo           --------------------------
	.section	.note.nv.tkinfo,"",@"SHT_NOTE"
	.sectionflags	@"SHF_NOTE_NV_TKINFO"
	.tkinfo
        /*0018*/ 	.word	0x00000002
        /*0030*/ 	.string	""
        /*0030*/ 	.string	"ptxas"
        /*0030*/ 	.string	"Cuda compilation tools, release 13.0, V13.0.88"
        /*0030*/ 	.string	"Build cuda_13.0.r13.0/compiler.36424714_0"
        /*0030*/ 	.string	"-arch sm_90a -m 64 "



//--------------------- .note.nv.cuinfo           --------------------------
	.section	.note.nv.cuinfo,"",@"SHT_NOTE"
	.sectionflags	@"SHF_NOTE_NV_CUINFO"
        /*0018*/ 	.short	0x0002
        /*001a*/ 	.short	0x005a
        /*001c*/ 	.short	0x0082
	.zero		2


//--------------------- .nv.info                  --------------------------
	.section	.nv.info,"",@"SHT_CUDA_INFO"
	.align	4


	//----- nvinfo : EIATTR_REGCOUNT
	.align		4
        /*0000*/ 	.byte	0x04, 0x2f
        /*0002*/ 	.short	(.L_12 - .L_11)
	.align		4
.L_11:
        /*0004*/ 	.word	index@(_ZN7cutlass13device_kernelINS_4conv6kernel13ConvUniversalINS1_16ConvProblemShapeILNS1_8OperatorE0ELi2EEENS1_10collective14CollectiveConvINS1_46MainloopSm90TmaGmmaWarpSpecializedImplicitGemmILS5_0ELi4ELi2EN4cute5tupleIJNSA_1CILi1EEESD_SD_EEENS1_36KernelImplicitTmaWarpSpecializedSm90ELi1EEENSB_IJNSC_ILi128EEENSC_ILi64EEENSB_IJSI_EEEEEENS_10tfloat32_tESL_NSA_8TiledMMAINSA_8MMA_AtomIJNSA_4SM904GMMA29MMA_64x64x8_F32TF32TF32_SS_TNILNSP_7ScaleInE1ELSR_1EEEEEENSA_6LayoutISE_NSB_IJNSC_ILi0EEESV_SV_EEEEENSB_IJNSA_10UnderscoreESY_SY_EEEEENS7_6detail26Sm90ImplicitGemmTileTraitsINSA_20SM90_TMA_LOAD_IM2COLENSA_14ComposedLayoutINSA_7SwizzleILi3ELi4ELi3EEENSA_18smem_ptr_flag_bitsILi32EEENSU_INSB_IJNSB_IJNSC_ILi8EEENSC_ILi16EEEEEENSB_IJNSC_ILi32EEENSC_ILi2EEEEEENSB_IJSD_NSC_ILi4EEEEEEEEENSB_IJNSB_IJS1C_NSC_ILi512EEEEEENSB_IJSD_NSC_ILi256EEEEEENSB_IJSV_NSC_ILi8192EEEEEEEEEEEEEvEENS12_INSA_13SM90_TMA_LOADENS14_IS16_S18_NSU_INSB_IJNSB_IJS19_S19_EEES1E_S1G_EEENSB_IJS1J_S1L_NSB_IJSV_NSC_ILi4096EEEEEEEEEEEEEvEEEENS_8epilogue10collective6detail29Sm90TmaWarpSpecializedAdapterINS23_15DefaultEpilogueISL_NSB_IJNSB_IJlllEEESD_SV_EEES28_NS22_6thread17LinearCombinationISL_Li1EffLNS29_9ScaleType4KindE0ELNS_15FloatRoundStyleE2ESL_EENS_4gemm15EpilogueDefaultEEEEEvvEEEEvNT_6ParamsE)
        /*0008*/ 	.word	0x0000005c


	//----- nvinfo : EIATTR_FRAME_SIZE
	.align		4
.L_12:
        /*000c*/ 	.byte	0x04, 0x11
        /*000e*/ 	.short	(.L_14 - .L_13)
	.align		4
.L_13:
        /*0010*/ 	.word	index@(_ZN7cutlass13device_kernelINS_4conv6kernel13ConvUniversalINS1_16ConvProblemShapeILNS1_8OperatorE0ELi2EEENS1_10collective14CollectiveConvINS1_46MainloopSm90TmaGmmaWarpSpecializedImplicitGemmILS5_0ELi4ELi2EN4cute5tupleIJNSA_1CILi1EEESD_SD_EEENS1_36KernelImplicitTmaWarpSpecializedSm90ELi1EEENSB_IJNSC_ILi128EEENSC_ILi64EEENSB_IJSI_EEEEEENS_10tfloat32_tESL_NSA_8TiledMMAINSA_8MMA_AtomIJNSA_4SM904GMMA29MMA_64x64x8_F32TF32TF32_SS_TNILNSP_7ScaleInE1ELSR_1EEEEEENSA_6LayoutISE_NSB_IJNSC_ILi0EEESV_SV_EEEEENSB_IJNSA_10UnderscoreESY_SY_EEEEENS7_6detail26Sm90ImplicitGemmTileTraitsINSA_20SM90_TMA_LOAD_IM2COLENSA_14ComposedLayoutINSA_7SwizzleILi3ELi4ELi3EEENSA_18smem_ptr_flag_bitsILi32EEENSU_INSB_IJNSB_IJNSC_ILi8EEENSC_ILi16EEEEEENSB_IJNSC_ILi32EEENSC_ILi2EEEEEENSB_IJSD_NSC_ILi4EEEEEEEEENSB_IJNSB_IJS1C_NSC_ILi512EEEEEENSB_IJSD_NSC_ILi256EEEEEENSB_IJSV_NSC_ILi8192EEEEEEEEEEEEEvEENS12_INSA_13SM90_TMA_LOADENS14_IS16_S18_NSU_INSB_IJNSB_IJS19_S19_EEES1E_S1G_EEENSB_IJS1J_S1L_NSB_IJSV_NSC_ILi4096EEEEEEEEEEEEEvEEEENS_8epilogue10collective6detail29Sm90TmaWarpSpecializedAdapterINS23_15DefaultEpilogueISL_NSB_IJNSB_IJlllEEESD_SV_EEES28_NS22_6thread17LinearCombinationISL_Li1EffLNS29_9ScaleType4KindE0ELNS_15FloatRoundStyleE2ESL_EENS_4gemm15EpilogueDefaultEEEEEvvEEEEvNT_6ParamsE)
        /*0014*/ 	.word	0x00000000


	//----- nvinfo : EIATTR_MIN_STACK_SIZE
	.align		4
.L_14:
        /*0018*/ 	.byte	0x04, 0x12
        /*001a*/ 	.short	(.L_16 - .L_15)
	.align		4
.L_15:
        /*001c*/ 	.word	index@(_ZN7cutlass13device_kernelINS_4conv6kernel13ConvUniversalINS1_16ConvProblemShapeILNS1_8OperatorE0ELi2EEENS1_10collective14CollectiveConvINS1_46MainloopSm90TmaGmmaWarpSpecializedImplicitGemmILS5_0ELi4ELi2EN4cute5tupleIJNSA_1CILi1EEESD_SD_EEENS1_36KernelImplicitTmaWarpSpecializedSm90ELi1EEENSB_IJNSC_ILi128EEENSC_ILi64EEENSB_IJSI_EEEEEENS_10tfloat32_tESL_NSA_8TiledMMAINSA_8MMA_AtomIJNSA_4SM904GMMA29MMA_64x64x8_F32TF32TF32_SS_TNILNSP_7ScaleInE1ELSR_1EEEEEENSA_6LayoutISE_NSB_IJNSC_ILi0EEESV_SV_EEEEENSB_IJNSA_10UnderscoreESY_SY_EEEEENS7_6detail26Sm90ImplicitGemmTileTraitsINSA_20SM90_TMA_LOAD_IM2COLENSA_14ComposedLayoutINSA_7SwizzleILi3ELi4ELi3EEENSA_18smem_ptr_flag_bitsILi32EEENSU_INSB_IJNSB_IJNSC_ILi8EEENSC_ILi16EEEEEENSB_IJNSC_ILi32EEENSC_ILi2EEEEEENSB_IJSD_NSC_ILi4EEEEEEEEENSB_IJNSB_IJS1C_NSC_ILi512EEEEEENSB_IJSD_NSC_ILi256EEEEEENSB_IJSV_NSC_ILi8192EEEEEEEEEEEEEvEENS12_INSA_13SM90_TMA_LOADENS14_IS16_S18_NSU_INSB_IJNSB_IJS19_S19_EEES1E_S1G_EEENSB_IJS1J_S1L_NSB_IJSV_NSC_ILi4096EEEEEEEEEEEEEvEEEENS_8epilogue10collective6detail29Sm90TmaWarpSpecializedAdapterINS23_15DefaultEpilogueISL_NSB_IJNSB_IJlllEEESD_SV_EEES28_NS22_6thread17LinearCombinationISL_Li1EffLNS29_9ScaleType4KindE0ELNS_15FloatRoundStyleE2ESL_EENS_4gemm15EpilogueDefaultEEEEEvvEEEEvNT_6ParamsE)
        /*0020*/ 	.word	0x00000000
.L_16:


//--------------------- .nv.compat                --------------------------
	.section	.nv.compat,"",@"SHT_CUDA_COMPAT_INFO"
	.align	4
        /*0000*/ 	.byte	0x02, 0x09, 0x01, 0x00, 0x02, 0x02, 0x04, 0x00, 0x02, 0x05, 0x05, 0x00, 0x03, 0x07, 0x01, 0x01
        /*0010*/ 	.byte	0x02, 0x03, 0x01, 0x00, 0x02, 0x06, 0x01, 0x00, 0x04, 0x0b, 0x08, 0x00, 0x00, 0x00, 0x00, 0x00
        /*0020*/ 	.byte	0x00, 0x00, 0x00, 0x00


//--------------------- .nv.info._ZN7cutlass13device_kernelINS_4conv6kernel13ConvUniversalINS1_16ConvProblemShapeILNS1_8OperatorE0ELi2EEENS1_10collective14CollectiveConvINS1_46MainloopSm90TmaGmmaWarpSpecializedImplicitGemmILS5_0ELi4ELi2EN4cute5tupleIJNSA_1CILi1EEESD_SD_EEENS1_36KernelImplicitTmaWarpSpecializedSm90ELi1EEENSB_IJNSC_ILi128EEENSC_ILi64EEENSB_IJSI_EEEEEENS_10tfloat32_tESL_NSA_8TiledMMAINSA_8MMA_AtomIJNSA_4SM904GMMA29MMA_64x64x8_F32TF32TF32_SS_TNILNSP_7ScaleInE1ELSR_1EEEEEENSA_6LayoutISE_NSB_IJNSC_ILi0EEESV_SV_EEEEENSB_IJNSA_10UnderscoreESY_SY_EEEEENS7_6detail26Sm90ImplicitGemmTileTraitsINSA_20SM90_TMA_LOAD_IM2COLENSA_14ComposedLayoutINSA_7SwizzleILi3ELi4ELi3EEENSA_18smem_ptr_flag_bitsILi32EEENSU_INSB_IJNSB_IJNSC_ILi8EEENSC_ILi16EEEEEENSB_IJNSC_ILi32EEENSC_ILi2EEEEEENSB_IJSD_NSC_ILi4EEEEEEEEENSB_IJNSB_IJS1C_NSC_ILi512EEEEEENSB_IJSD_NSC_ILi256EEEEEENSB_IJSV_NSC_ILi8192EEEEEEEEEEEEEvEENS12_INSA_13SM90_TMA_LOADENS14_IS16_S18_NSU_INSB_IJNSB_IJS19_S19_EEES1E_S1G_EEENSB_IJS1J_S1L_NSB_IJSV_NSC_ILi4096EEEEEEEEEEEEEvEEEENS_8epilogue10collective6detail29Sm90TmaWarpSpecializedAdapterINS23_15DefaultEpilogueISL_NSB_IJNSB_IJlllEEESD_SV_EEES28_NS22_6thread17LinearCombinationISL_Li1EffLNS29_9ScaleType4KindE0ELNS_15FloatRoundStyleE2ESL_EENS_4gemm15EpilogueDefaultEEEEEvvEEEEvNT_6ParamsE --------------------------
	.section	.nv.info._ZN7cutlass13device_kernelINS_4conv6kernel13ConvUniversalINS1_16ConvProblemShapeILNS1_8OperatorE0ELi2EEENS1_10collective14CollectiveConvINS1_46MainloopSm90TmaGmmaWarpSpecializedImplicitGemmILS5_0ELi4ELi2EN4cute5tupleIJNSA_1CILi1EEESD_SD_EEENS1_36KernelImplicitTmaWarpSpecializedSm90ELi1EEENSB_IJNSC_ILi128EEENSC_ILi64EEENSB_IJSI_EEEEEENS_10tfloat32_tESL_NSA_8TiledMMAINSA_8MMA_AtomIJNSA_4SM904GMMA29MMA_64x64x8_F32TF32TF32_SS_TNILNSP_7ScaleInE1ELSR_1EEEEEENSA_6LayoutISE_NSB_IJNSC_ILi0EEESV_SV_EEEEENSB_IJNSA_10UnderscoreESY_SY_EEEEENS7_6detail26Sm90ImplicitGemmTileTraitsINSA_20SM90_TMA_LOAD_IM2COLENSA_14ComposedLayoutINSA_7SwizzleILi3ELi4ELi3EEENSA_18smem_ptr_flag_bitsILi32EEENSU_INSB_IJNSB_IJNSC_ILi8EEENSC_ILi16EEEEEENSB_IJNSC_ILi32EEENSC_ILi2EEEEEENSB_IJSD_NSC_ILi4EEEEEEEEENSB_IJNSB_IJS1C_NSC_ILi512EEEEEENSB_IJSD_NSC_ILi256EEEEEENSB_IJSV_NSC_ILi8192EEEEEEEEEEEEEvEENS12_INSA_13SM90_TMA_LOADENS14_IS16_S18_NSU_INSB_IJNSB_IJS19_S19_EEES1E_S1G_EEENSB_IJS1J_S1L_NSB_IJSV_NSC_ILi4096EEEEEEEEEEEEEvEEEENS_8epilogue10collective6detail29Sm90TmaWarpSpecializedAdapterINS23_15DefaultEpilogueISL_NSB_IJNSB_IJlllEEESD_SV_EEES28_NS22_6thread17LinearCombinationISL_Li1EffLNS29_9ScaleType4KindE0ELNS_15FloatRoundStyleE2ESL_EENS_4gemm15EpilogueDefaultEEEEEvvEEEEvNT_6ParamsE,"",@"SHT_CUDA_INFO"
	.sectionflags	@""
	.align	4


	//----- nvinfo : EIATTR_CUDA_API_VERSION
	.align		4
        /*0000*/ 	.byte	0x04, 0x37
        /*0002*/ 	.short	(.L_18 - .L_17)
.L_17:
        /*0004*/ 	.word	0x00000082


	//----- nvinfo : EIATTR_KPARAM_INFO
	.align		4
.L_18:
        /*0008*/ 	.byte	0x04, 0x17
        /*000a*/ 	.short	(.L_20 - .L_19)
.L_19:
        /*000c*/ 	.word	0x00000000
        /*0010*/ 	.short	0x0000
        /*0012*/ 	.short	0x0070
        /*0014*/ 	.byte	0x00, 0xf0, 0x01, 0x0e


	//----- nvinfo : EIATTR_SPARSE_MMA_MASK
	.align		4
.L_20:
        /*0018*/ 	.byte	0x03, 0x50
        /*001a*/ 	.short	0x0000


	//----- nvinfo : EIATTR_MAXREG_COUNT
	.align		4
        /*001c*/ 	.byte	0x03, 0x1b
        /*001e*/ 	.short	0x00ff


	//----- nvinfo : EIATTR_NUM_BARRIERS
	.align		4
        /*0020*/ 	.byte	0x02, 0x4c
        /*0022*/ 	.byte	0x01
	.zero		1


	//----- nvinfo : EIATTR_MERCURY_ISA_VERSION
	.align		4
        /*0024*/ 	.byte	0x03, 0x5f
        /*0026*/ 	.short	0x0101


	//----- nvinfo : EIATTR_COOP_GROUP_MASK_REGIDS
	.align		4
        /*0028*/ 	.byte	0x04, 0x29
        /*002a*/ 	.short	(.L_22 - .L_21)


	//   ....[0]....
.L_21:
        /*002c*/ 	.word	0xffffffff


	//   ....[1]....
        /*0030*/ 	.word	0xffffffff


	//   ....[2]....
        /*0034*/ 	.word	0xffffffff


	//----- nvinfo : EIATTR_COOP_GROUP_INSTR_OFFSETS
	.align		4
.L_22:
        /*0038*/ 	.byte	0x04, 0x28
        /*003a*/ 	.short	(.L_24 - .L_23)


	//   ....[0]....
.L_23:
        /*003c*/ 	.word	0x00000060


	//   ....[1]....
        /*0040*/ 	.word	0x00000070


	//   ....[2]....
        /*0044*/ 	.word	0x00000130


	//----- nvinfo : EIATTR_MBARRIER_INSTR_OFFSETS
	.align		4
.L_24:
        /*0048*/ 	.byte	0x04, 0x39
        /*004a*/ 	.short	(.L_26 - .L_25)


	//   ....[0]....
.L_25:
        /*004c*/ 	.word	0x00000250
        /*0050*/ 	.word	0x000000ff
        /*0054*/ 	.word	0x00030000
        /*0058*/ 	.short	0x0100
        /*005a*/ 	.byte	0x08
	.zero		1


	//   ....[1]....
        /*005c*/ 	.word	0x00000260
        /*0060*/ 	.word	0x000000ff
        /*0064*/ 	.word	0x00030020
        /*0068*/ 	.short	0x0100
        /*006a*/ 	.byte	0x08
	.zero		1


	//   ....[2]....
        /*006c*/ 	.word	0x00000270
        /*0070*/ 	.word	0x000000ff
        /*0074*/ 	.word	0x00030008
        /*0078*/ 	.short	0x0100
        /*007a*/ 	.byte	0x08
	.zero		1


	//   ....[3]....
        /*007c*/ 	.word	0x00000280
        /*0080*/ 	.word	0x000000ff
        /*0084*/ 	.word	0x00030028
        /*0088*/ 	.short	0x0100
        /*008a*/ 	.byte	0x08
	.zero		1


	//   ....[4]....
        /*008c*/ 	.word	0x00000290
        /*0090*/ 	.word	0x000000ff
        /*0094*/ 	.word	0x00030010
        /*0098*/ 	.short	0x0100
        /*009a*/ 	.byte	0x08
	.zero		1


	//   ....[5]....
        /*009c*/ 	.word	0x000002a0
        /*00a0*/ 	.word	0x000000ff
        /*00a4*/ 	.word	0x00030030
        /*00a8*/ 	.short	0x0100
        /*00aa*/ 	.byte	0x08
	.zero		1


	//   ....[6]....
        /*00ac*/ 	.word	0x000002b0
        /*00b0*/ 	.word	0x000000ff
        /*00b4*/ 	.word	0x00030018
        /*00b8*/ 	.short	0x0100
        /*00ba*/ 	.byte	0x08
	.zero		1


	//   ....[7]....
        /*00bc*/ 	.word	0x000002c0
        /*00c0*/ 	.word	0x000000ff
        /*00c4*/ 	.word	0x00030038
        /*00c8*/ 	.short	0x0100
        /*00ca*/ 	.byte	0x08
	.zero		1


	//   ....[8]....
        /*00cc*/ 	.word	0x00000980
        /*00d0*/ 	.word	0x00000005
        /*00d4*/ 	.word	0x00030000
        /*00d8*/ 	.short	0x010a
        /*00da*/ 	.byte	0x3f
	.zero		1


	//   ....[9]....
        /*00dc*/ 	.word	0x00001080
        /*00e0*/ 	.word	0x00000006
        /*00e4*/ 	.word	0x00030000
        /*00e8*/ 	.short	0x010a
        /*00ea*/ 	.byte	0x3f
	.zero		1


	//   ....[10]....
        /*00ec*/ 	.word	0x000015e0
        /*00f0*/ 	.word	0x000000ff
        /*00f4*/ 	.word	0x00000000
        /*00f8*/ 	.short	0x0101
        /*00fa*/ 	.byte	0x09
	.zero		1


	//   ....[11]....
        /*00fc*/ 	.word	0x000017b0
        /*0100*/ 	.word	0x00000004
        /*0104*/ 	.word	0x00000000
        /*0108*/ 	.short	0x0101
        /*010a*/ 	.byte	0x3f
	.zero		1


	//   ....[12]....
        /*010c*/ 	.word	0x00006500
        /*0110*/ 	.word	0x0000000b
        /*0114*/ 	.word	0x00030020
        /*0118*/ 	.short	0x010a
        /*011a*/ 	.byte	0x3f
	.zero		1


	//   ....[13]....
        /*011c*/ 	.word	0x00009ce0
        /*0120*/ 	.word	0x00000005
        /*0124*/ 	.word	0x00000000
        /*0128*/ 	.short	0x010a
        /*012a*/ 	.byte	0x3f
	.zero		1


	//   ....[14]....
        /*012c*/ 	.word	0x00009d90
        /*0130*/ 	.word	0x00000002
        /*0134*/ 	.word	0x00000000
        /*0138*/ 	.short	0x010a
        /*013a*/ 	.byte	0x3f
	.zero		1


	//   ....[15]....
        /*013c*/ 	.word	0x00009e40
        /*0140*/ 	.word	0x00000002
        /*0144*/ 	.word	0x00000000
        /*0148*/ 	.short	0x010a
        /*014a*/ 	.byte	0x3f
	.zero		1


	//   ....[16]....
        /*014c*/ 	.word	0x00009ef0
        /*0150*/ 	.word	0x00000003
        /*0154*/ 	.word	0x00000000
        /*0158*/ 	.short	0x010a
        /*015a*/ 	.byte	0x3f
	.zero		1


	//----- nvinfo : EIATTR_NUM_MBARRIERS
	.align		4
.L_26:
        /*015c*/ 	.byte	0x03, 0x38
        /*015e*/ 	.short	0x0008


	//----- nvinfo : EIATTR_EXIT_INSTR_OFFSETS
	.align		4
        /*0160*/ 	.byte	0x04, 0x1c
        /*0162*/ 	.short	(.L_28 - .L_27)


	//   ....[0]....
.L_27:
        /*0164*/ 	.word	0x000006b0


	//   ....[1]....
        /*0168*/ 	.word	0x00001900


	//   ....[2]....
        /*016c*/ 	.word	0x00004b20


	//   ....[3]....
        /*0170*/ 	.word	0x00004b50


	//   ....[4]....
        /*0174*/ 	.word	0x000061b0


	//   ....[5]....
        /*0178*/ 	.word	0x000061e0


	//   ....[6]....
        /*017c*/ 	.word	0x00006200


	//   ....[7]....
        /*0180*/ 	.word	0x00009be0


	//   ....[8]....
        /*0184*/ 	.word	0x00009f20


	//----- nvinfo : EIATTR_MAX_THREADS
	.align		4
.L_28:
        /*0188*/ 	.byte	0x04, 0x05
        /*018a*/ 	.short	(.L_30 - .L_29)
.L_29:
        /*018c*/ 	.word	0x00000100
        /*0190*/ 	.word	0x00000001
        /*0194*/ 	.word	0x00000001


	//----- nvinfo : EIATTR_CRS_STACK_SIZE
	.align		4
.L_30:
        /*0198*/ 	.byte	0x04, 0x1e
        /*019a*/ 	.short	(.L_32 - .L_31)
.L_31:
        /*019c*/ 	.word	0x00000000


	//----- nvinfo : EIATTR_CBANK_PARAM_SIZE
	.align		4
.L_32:
        /*01a0*/ 	.byte	0x03, 0x19
        /*01a2*/ 	.short	0x03f0


	//----- nvinfo : EIATTR_PARAM_CBANK
	.align		4
        /*01a4*/ 	.byte	0x04, 0x0a
        /*01a6*/ 	.short	(.L_34 - .L_33)
	.align		4
.L_33:
        /*01a8*/ 	.word	index@(.nv.constant0._ZN7cutlass13device_kernelINS_4conv6kernel13ConvUniversalINS1_16ConvProblemShapeILNS1_8OperatorE0ELi2EEENS1_10collective14CollectiveConvINS1_46MainloopSm90TmaGmmaWarpSpecializedImplicitGemmILS5_0ELi4ELi2EN4cute5tupleIJNSA_1CILi1EEESD_SD_EEENS1_36KernelImplicitTmaWarpSpecializedSm90ELi1EEENSB_IJNSC_ILi128EEENSC_ILi64EEENSB_IJSI_EEEEEENS_10tfloat32_tESL_NSA_8TiledMMAINSA_8MMA_AtomIJNSA_4SM904GMMA29MMA_64x64x8_F32TF32TF32_SS_TNILNSP_7ScaleInE1ELSR_1EEEEEENSA_6LayoutISE_NSB_IJNSC_ILi0EEESV_SV_EEEEENSB_IJNSA_10UnderscoreESY_SY_EEEEENS7_6detail26Sm90ImplicitGemmTileTraitsINSA_20SM90_TMA_LOAD_IM2COLENSA_14ComposedLayoutINSA_7SwizzleILi3ELi4ELi3EEENSA_18smem_ptr_flag_bitsILi32EEENSU_INSB_IJNSB_IJNSC_ILi8EEENSC_ILi16EEEEEENSB_IJNSC_ILi32EEENSC_ILi2EEEEEENSB_IJSD_NSC_ILi4EEEEEEEEENSB_IJNSB_IJS1C_NSC_ILi512EEEEEENSB_IJSD_NSC_ILi256EEEEEENSB_IJSV_NSC_ILi8192EEEEEEEEEEEEEvEENS12_INSA_13SM90_TMA_LOADENS14_IS16_S18_NSU_INSB_IJNSB_IJS19_S19_EEES1E_S1G_EEENSB_IJS1J_S1L_NSB_IJSV_NSC_ILi4096EEEEEEEEEEEEEvEEEENS_8epilogue10collective6detail29Sm90TmaWarpSpecializedAdapterINS23_15DefaultEpilogueISL_NSB_IJNSB_IJlllEEESD_SV_EEES28_NS22_6thread17LinearCombinationISL_Li1EffLNS29_9ScaleType4KindE0ELNS_15FloatRoundStyleE2ESL_EENS_4gemm15EpilogueDefaultEEEEEvvEEEEvNT_6ParamsE)
        /*01ac*/ 	.short	0x0210
        /*01ae*/ 	.short	0x03f0


	//----- nvinfo : EIATTR_SW_WAR
	.align		4
.L_34:
        /*01b0*/ 	.byte	0x04, 0x36
        /*01b2*/ 	.short	(.L_36 - .L_35)
.L_35:
        /*01b4*/ 	.word	0x00000008
.L_36:


//--------------------- .nv.callgraph             --------------------------
	.section	.nv.callgraph,"",@"SHT_CUDA_CALLGRAPH"
	.align	4
	.sectionentsize	8
	.align		4
        /*0000*/ 	.word	0x00000000
	.align		4
        /*0004*/ 	.word	0xffffffff
	.align		4
        /*0008*/ 	.word	0x00000000
	.align		4
        /*000c*/ 	.word	0xfffffffe
	.align		4
        /*0010*/ 	.word	0x00000000
	.align		4
        /*0014*/ 	.word	0xfffffffd
	.align		4
        /*0018*/ 	.word	0x00000000
	.align		4
        /*001c*/ 	.word	0xfffffffc


//--------------------- .nv.constant4             --------------------------
	.section	.nv.constant4,"a",@progbits
	.align	8
	.align		8
.nv.constant4:
        /*0000*/ 	.dword	_ZN39_INTERNAL_048d5a80_4_k_cu_316edfd2_29614cuda3std3__45__cpo5beginE
	.align		8
        /*0008*/ 	.dword	_ZN39_INTERNAL_048d5a80_4_k_cu_316edfd2_29614cuda3std3__45__cpo3endE
	.align		8
        /*0010*/ 	.dword	_ZN39_INTERNAL_048d5a80_4_k_cu_316edfd2_29614cuda3std3__45__cpo6cbeginE
	.align		8
        /*0018*/ 	.dword	_ZN39_INTERNAL_048d5a80_4_k_cu_316edfd2_29614cuda3std3__45__cpo4cendE
	.align		8
        /*0020*/ 	.dword	_ZN39_INTERNAL_048d5a80_4_k_cu_316edfd2_29614cuda3std3__441_GLOBAL__N__048d5a80_4_k_cu_316edfd2_29616ignoreE
	.align		8
        /*0028*/ 	.dword	_ZN39_INTERNAL_048d5a80_4_k_cu_316edfd2_29614cuda3std3__419piecewise_constructE
	.align		8
        /*0030*/ 	.dword	_ZN39_INTERNAL_048d5a80_4_k_cu_316edfd2_29614cuda3std3__48in_placeE
	.align		8
        /*0038*/ 	.dword	_ZN39_INTERNAL_048d5a80_4_k_cu_316edfd2_29614cuda3std6ranges3__45__cpo4swapE
	.align		8
        /*0040*/ 	.dword	_ZN39_INTERNAL_048d5a80_4_k_cu_316edfd2_29614cuda3std6ranges3__45__cpo9iter_moveE
	.align		8
        /*0048*/ 	.dword	_ZN39_INTERNAL_048d5a80_4_k_cu_316edfd2_29614cute7productE
	.align		8
        /*0050*/ 	.dword	_ZN39_INTERNAL_048d5a80_4_k_cu_316edfd2_29614cute1_E


//--------------------- .text._ZN7cutlass13device_kernelINS_4conv6kernel13ConvUniversalINS1_16ConvProblemShapeILNS1_8OperatorE0ELi2EEENS1_10collective14CollectiveConvINS1_46MainloopSm90TmaGmmaWarpSpecializedImplicitGemmILS5_0ELi4ELi2EN4cute5tupleIJNSA_1CILi1EEESD_SD_EEENS1_36KernelImplicitTmaWarpSpecializedSm90ELi1EEENSB_IJNSC_ILi128EEENSC_ILi64EEENSB_IJSI_EEEEEENS_10tfloat32_tESL_NSA_8TiledMMAINSA_8MMA_AtomIJNSA_4SM904GMMA29MMA_64x64x8_F32TF32TF32_SS_TNILNSP_7ScaleInE1ELSR_1EEEEEENSA_6LayoutISE_NSB_IJNSC_ILi0EEESV_SV_EEEEENSB_IJNSA_10UnderscoreESY_SY_EEEEENS7_6detail26Sm90ImplicitGemmTileTraitsINSA_20SM90_TMA_LOAD_IM2COLENSA_14ComposedLayoutINSA_7SwizzleILi3ELi4ELi3EEENSA_18smem_ptr_flag_bitsILi32EEENSU_INSB_IJNSB_IJNSC_ILi8EEENSC_ILi16EEEEEENSB_IJNSC_ILi32EEENSC_ILi2EEEEEENSB_IJSD_NSC_ILi4EEEEEEEEENSB_IJNSB_IJS1C_NSC_ILi512EEEEEENSB_IJSD_NSC_ILi256EEEEEENSB_IJSV_NSC_ILi8192EEEEEEEEEEEEEvEENS12_INSA_13SM90_TMA_LOADENS14_IS16_S18_NSU_INSB_IJNSB_IJS19_S19_EEES1E_S1G_EEENSB_IJS1J_S1L_NSB_IJSV_NSC_ILi4096EEEEEEEEEEEEEvEEEENS_8epilogue10collective6detail29Sm90TmaWarpSpecializedAdapterINS23_15DefaultEpilogueISL_NSB_IJNSB_IJlllEEESD_SV_EEES28_NS22_6thread17LinearCombinationISL_Li1EffLNS29_9ScaleType4KindE0ELNS_15FloatRoundStyleE2ESL_EENS_4gemm15EpilogueDefaultEEEEEvvEEEEvNT_6ParamsE --------------------------
	.section	.text._ZN7cutlass13device_kernelINS_4conv6kernel13ConvUniversalINS1_16ConvProblemShapeILNS1_8OperatorE0ELi2EEENS1_10collective14CollectiveConvINS1_46MainloopSm90TmaGmmaWarpSpecializedImplicitGemmILS5_0ELi4ELi2EN4cute5tupleIJNSA_1CILi1EEESD_SD_EEENS1_36KernelImplicitTmaWarpSpecializedSm90ELi1EEENSB_IJNSC_ILi128EEENSC_ILi64EEENSB_IJSI_EEEEEENS_10tfloat32_tESL_NSA_8TiledMMAINSA_8MMA_AtomIJNSA_4SM904GMMA29MMA_64x64x8_F32TF32TF32_SS_TNILNSP_7ScaleInE1ELSR_1EEEEEENSA_6LayoutISE_NSB_IJNSC_ILi0EEESV_SV_EEEEENSB_IJNSA_10UnderscoreESY_SY_EEEEENS7_6detail26Sm90ImplicitGemmTileTraitsINSA_20SM90_TMA_LOAD_IM2COLENSA_14ComposedLayoutINSA_7SwizzleILi3ELi4ELi3EEENSA_18smem_ptr_flag_bitsILi32EEENSU_INSB_IJNSB_IJNSC_ILi8EEENSC_ILi16EEEEEENSB_IJNSC_ILi32EEENSC_ILi2EEEEEENSB_IJSD_NSC_ILi4EEEEEEEEENSB_IJNSB_IJS1C_NSC_ILi512EEEEEENSB_IJSD_NSC_ILi256EEEEEENSB_IJSV_NSC_ILi8192EEEEEEEEEEEEEvEENS12_INSA_13SM90_TMA_LOADENS14_IS16_S18_NSU_INSB_IJNSB_IJS19_S19_EEES1E_S1G_EEENSB_IJS1J_S1L_NSB_IJSV_NSC_ILi4096EEEEEEEEEEEEEvEEEENS_8epilogue10collective6detail29Sm90TmaWarpSpecializedAdapterINS23_15DefaultEpilogueISL_NSB_IJNSB_IJlllEEESD_SV_EEES28_NS22_6thread17LinearCombinationISL_Li1EffLNS29_9ScaleType4KindE0ELNS_15FloatRoundStyleE2ESL_EENS_4gemm15EpilogueDefaultEEEEEvvEEEEvNT_6ParamsE,"ax",@progbits
	.align	128
.text._ZN7cutlass13device_kernelINS_4conv6kernel13ConvUniversalINS1_16ConvProblemShapeILNS1_8OperatorE0ELi2EEENS1_10collective14CollectiveConvINS1_46MainloopSm90TmaGmmaWarpSpecializedImplicitGemmILS5_0ELi4ELi2EN4cute5tupleIJNSA_1CILi1EEESD_SD_EEENS1_36KernelImplicitTmaWarpSpecializedSm90ELi1EEENSB_IJNSC_ILi128EEENSC_ILi64EEENSB_IJSI_EEEEEENS_10tfloat32_tESL_NSA_8TiledMMAINSA_8MMA_AtomIJNSA_4SM904GMMA29MMA_64x64x8_F32TF32TF32_SS_TNILNSP_7ScaleInE1ELSR_1EEEEEENSA_6LayoutISE_NSB_IJNSC_ILi0EEESV_SV_EEEEENSB_IJNSA_10UnderscoreESY_SY_EEEEENS7_6detail26Sm90ImplicitGemmTileTraitsINSA_20SM90_TMA_LOAD_IM2COLENSA_14ComposedLayoutINSA_7SwizzleILi3ELi4ELi3EEENSA_18smem_ptr_flag_bitsILi32EEENSU_INSB_IJNSB_IJNSC_ILi8EEENSC_ILi16EEEEEENSB_IJNSC_ILi32EEENSC_ILi2EEEEEENSB_IJSD_NSC_ILi4EEEEEEEEENSB_IJNSB_IJS1C_NSC_ILi512EEEEEENSB_IJSD_NSC_ILi256EEEEEENSB_IJSV_NSC_ILi8192EEEEEEEEEEEEEvEENS12_INSA_13SM90_TMA_LOADENS14_IS16_S18_NSU_INSB_IJNSB_IJS19_S19_EEES1E_S1G_EEENSB_IJS1J_S1L_NSB_IJSV_NSC_ILi4096EEEEEEEEEEEEEvEEEENS_8epilogue10collective6detail29Sm90TmaWarpSpecializedAdapterINS23_15DefaultEpilogueISL_NSB_IJNSB_IJlllEEESD_SV_EEES28_NS22_6thread17LinearCombinationISL_Li1EffLNS29_9ScaleType4KindE0ELNS_15FloatRoundStyleE2ESL_EENS_4gemm15EpilogueDefaultEEEEEvvEEEEvNT_6ParamsE:
        .type           _ZN7cutlass13device_kernelINS_4conv6kernel13ConvUniversalINS1_16ConvProblemShapeILNS1_8OperatorE0ELi2EEENS1_10collective14CollectiveConvINS1_46MainloopSm90TmaGmmaWarpSpecializedImplicitGemmILS5_0ELi4ELi2EN4cute5tupleIJNSA_1CILi1EEESD_SD_EEENS1_36KernelImplicitTmaWarpSpecializedSm90ELi1EEENSB_IJNSC_ILi128EEENSC_ILi64EEENSB_IJSI_EEEEEENS_10tfloat32_tESL_NSA_8TiledMMAINSA_8MMA_AtomIJNSA_4SM904GMMA29MMA_64x64x8_F32TF32TF32_SS_TNILNSP_7ScaleInE1ELSR_1EEEEEENSA_6LayoutISE_NSB_IJNSC_ILi0EEESV_SV_EEEEENSB_IJNSA_10UnderscoreESY_SY_EEEEENS7_6detail26Sm90ImplicitGemmTileTraitsINSA_20SM90_TMA_LOAD_IM2COLENSA_14ComposedLayoutINSA_7SwizzleILi3ELi4ELi3EEENSA_18smem_ptr_flag_bitsILi32EEENSU_INSB_IJNSB_IJNSC_ILi8EEENSC_ILi16EEEEEENSB_IJNSC_ILi32EEENSC_ILi2EEEEEENSB_IJSD_NSC_ILi4EEEEEEEEENSB_IJNSB_IJS1C_NSC_ILi512EEEEEENSB_IJSD_NSC_ILi256EEEEEENSB_IJSV_NSC_ILi8192EEEEEEEEEEEEEvEENS12_INSA_13SM90_TMA_LOADENS14_IS16_S18_NSU_INSB_IJNSB_IJS19_S19_EEES1E_S1G_EEENSB_IJS1J_S1L_NSB_IJSV_NSC_ILi4096EEEEEEEEEEEEEvEEEENS_8epilogue10collective6detail29Sm90TmaWarpSpecializedAdapterINS23_15DefaultEpilogueISL_NSB_IJNSB_IJlllEEESD_SV_EEES28_NS22_6thread17LinearCombinationISL_Li1EffLNS29_9ScaleType4KindE0ELNS_15FloatRoundStyleE2ESL_EENS_4gemm15EpilogueDefaultEEEEEvvEEEEvNT_6ParamsE,@function
        .size           _ZN7cutlass13device_kernelINS_4conv6kernel13ConvUniversalINS1_16ConvProblemShapeILNS1_8OperatorE0ELi2EEENS1_10collective14CollectiveConvINS1_46MainloopSm90TmaGmmaWarpSpecializedImplicitGemmILS5_0ELi4ELi2EN4cute5tupleIJNSA_1CILi1EEESD_SD_EEENS1_36KernelImplicitTmaWarpSpecializedSm90ELi1EEENSB_IJNSC_ILi128EEENSC_ILi64EEENSB_IJSI_EEEEEENS_10tfloat32_tESL_NSA_8TiledMMAINSA_8MMA_AtomIJNSA_4SM904GMMA29MMA_64x64x8_F32TF32TF32_SS_TNILNSP_7ScaleInE1ELSR_1EEEEEENSA_6LayoutISE_NSB_IJNSC_ILi0EEESV_SV_EEEEENSB_IJNSA_10UnderscoreESY_SY_EEEEENS7_6detail26Sm90ImplicitGemmTileTraitsINSA_20SM90_TMA_LOAD_IM2COLENSA_14ComposedLayoutINSA_7SwizzleILi3ELi4ELi3EEENSA_18smem_ptr_flag_bitsILi32EEENSU_INSB_IJNSB_IJNSC_ILi8EEENSC_ILi16EEEEEENSB_IJNSC_ILi32EEENSC_ILi2EEEEEENSB_IJSD_NSC_ILi4EEEEEEEEENSB_IJNSB_IJS1C_NSC_ILi512EEEEEENSB_IJSD_NSC_ILi256EEEEEENSB_IJSV_NSC_ILi8192EEEEEEEEEEEEEvEENS12_INSA_13SM90_TMA_LOADENS14_IS16_S18_NSU_INSB_IJNSB_IJS19_S19_EEES1E_S1G_EEENSB_IJS1J_S1L_NSB_IJSV_NSC_ILi4096EEEEEEEEEEEEEvEEEENS_8epilogue10collective6detail29Sm90TmaWarpSpecializedAdapterINS23_15DefaultEpilogueISL_NSB_IJNSB_IJlllEEESD_SV_EEES28_NS22_6thread17LinearCombinationISL_Li1EffLNS29_9ScaleType4KindE0ELNS_15FloatRoundStyleE2ESL_EENS_4gemm15EpilogueDefaultEEEEEvvEEEEvNT_6ParamsE,(.L_x_155 - _ZN7cutlass13device_kernelINS_4conv6kernel13ConvUniversalINS1_16ConvProblemShapeILNS1_8OperatorE0ELi2EEENS1_10collective14CollectiveConvINS1_46MainloopSm90TmaGmmaWarpSpecializedImplicitGemmILS5_0ELi4ELi2EN4cute5tupleIJNSA_1CILi1EEESD_SD_EEENS1_36KernelImplicitTmaWarpSpecializedSm90ELi1EEENSB_IJNSC_ILi128EEENSC_ILi64EEENSB_IJSI_EEEEEENS_10tfloat32_tESL_NSA_8TiledMMAINSA_8MMA_AtomIJNSA_4SM904GMMA29MMA_64x64x8_F32TF32TF32_SS_TNILNSP_7ScaleInE1ELSR_1EEEEEENSA_6LayoutISE_NSB_IJNSC_ILi0EEESV_SV_EEEEENSB_IJNSA_10UnderscoreESY_SY_EEEEENS7_6detail26Sm90ImplicitGemmTileTraitsINSA_20SM90_TMA_LOAD_IM2COLENSA_14ComposedLayoutINSA_7SwizzleILi3ELi4ELi3EEENSA_18smem_ptr_flag_bitsILi32EEENSU_INSB_IJNSB_IJNSC_ILi8EEENSC_ILi16EEEEEENSB_IJNSC_ILi32EEENSC_ILi2EEEEEENSB_IJSD_NSC_ILi4EEEEEEEEENSB_IJNSB_IJS1C_NSC_ILi512EEEEEENSB_IJSD_NSC_ILi256EEEEEENSB_IJSV_NSC_ILi8192EEEEEEEEEEEEEvEENS12_INSA_13SM90_TMA_LOADENS14_IS16_S18_NSU_INSB_IJNSB_IJS19_S19_EEES1E_S1G_EEENSB_IJS1J_S1L_NSB_IJSV_NSC_ILi4096EEEEEEEEEEEEEvEEEENS_8epilogue10collective6detail29Sm90TmaWarpSpecializedAdapterINS23_15DefaultEpilogueISL_NSB_IJNSB_IJlllEEESD_SV_EEES28_NS22_6thread17LinearCombinationISL_Li1EffLNS29_9ScaleType4KindE0ELNS_15FloatRoundStyleE2ESL_EENS_4gemm15EpilogueDefaultEEEEEvvEEEEvNT_6ParamsE)
        .other          _ZN7cutlass13device_kernelINS_4conv6kernel13ConvUniversalINS1_16ConvProblemShapeILNS1_8OperatorE0ELi2EEENS1_10collective14CollectiveConvINS1_46MainloopSm90TmaGmmaWarpSpecializedImplicitGemmILS5_0ELi4ELi2EN4cute5tupleIJNSA_1CILi1EEESD_SD_EEENS1_36KernelImplicitTmaWarpSpecializedSm90ELi1EEENSB_IJNSC_ILi128EEENSC_ILi64EEENSB_IJSI_EEEEEENS_10tfloat32_tESL_NSA_8TiledMMAINSA_8MMA_AtomIJNSA_4SM904GMMA29MMA_64x64x8_F32TF32TF32_SS_TNILNSP_7ScaleInE1ELSR_1EEEEEENSA_6LayoutISE_NSB_IJNSC_ILi0EEESV_SV_EEEEENSB_IJNSA_10UnderscoreESY_SY_EEEEENS7_6detail26Sm90ImplicitGemmTileTraitsINSA_20SM90_TMA_LOAD_IM2COLENSA_14ComposedLayoutINSA_7SwizzleILi3ELi4ELi3EEENSA_18smem_ptr_flag_bitsILi32EEENSU_INSB_IJNSB_IJNSC_ILi8EEENSC_ILi16EEEEEENSB_IJNSC_ILi32EEENSC_ILi2EEEEEENSB_IJSD_NSC_ILi4EEEEEEEEENSB_IJNSB_IJS1C_NSC_ILi512EEEEEENSB_IJSD_NSC_ILi256EEEEEENSB_IJSV_NSC_ILi8192EEEEEEEEEEEEEvEENS12_INSA_13SM90_TMA_LOADENS14_IS16_S18_NSU_INSB_IJNSB_IJS19_S19_EEES1E_S1G_EEENSB_IJS1J_S1L_NSB_IJSV_NSC_ILi4096EEEEEEEEEEEEEvEEEENS_8epilogue10collective6detail29Sm90TmaWarpSpecializedAdapterINS23_15DefaultEpilogueISL_NSB_IJNSB_IJlllEEESD_SV_EEES28_NS22_6thread17LinearCombinationISL_Li1EffLNS29_9ScaleType4KindE0ELNS_15FloatRoundStyleE2ESL_EENS_4gemm15EpilogueDefaultEEEEEvvEEEEvNT_6ParamsE,@"STO_CUDA_ENTRY STV_DEFAULT"
_ZN7cutlass13device_kernelINS_4conv6kernel13ConvUniversalINS1_16ConvProblemShapeILNS1_8OperatorE0ELi2EEENS1_10collective14CollectiveConvINS1_46MainloopSm90TmaGmmaWarpSpecializedImplicitGemmILS5_0ELi4ELi2EN4cute5tupleIJNSA_1CILi1EEESD_SD_EEENS1_36KernelImplicitTmaWarpSpecializedSm90ELi1EEENSB_IJNSC_ILi128EEENSC_ILi64EEENSB_IJSI_EEEEEENS_10tfloat32_tESL_NSA_8TiledMMAINSA_8MMA_AtomIJNSA_4SM904GMMA29MMA_64x64x8_F32TF32TF32_SS_TNILNSP_7ScaleInE1ELSR_1EEEEEENSA_6LayoutISE_NSB_IJNSC_ILi0EEESV_SV_EEEEENSB_IJNSA_10UnderscoreESY_SY_EEEEENS7_6detail26Sm90ImplicitGemmTileTraitsINSA_20SM90_TMA_LOAD_IM2COLENSA_14ComposedLayoutINSA_7SwizzleILi3ELi4ELi3EEENSA_18smem_ptr_flag_bitsILi32EEENSU_INSB_IJNSB_IJNSC_ILi8EEENSC_ILi16EEEEEENSB_IJNSC_ILi32EEENSC_ILi2EEEEEENSB_IJSD_NSC_ILi4EEEEEEEEENSB_IJNSB_IJS1C_NSC_ILi512EEEEEENSB_IJSD_NSC_ILi256EEEEEENSB_IJSV_NSC_ILi8192EEEEEEEEEEEEEvEENS12_INSA_13SM90_TMA_LOADENS14_IS16_S18_NSU_INSB_IJNSB_IJS19_S19_EEES1E_S1G_EEENSB_IJS1J_S1L_NSB_IJSV_NSC_ILi4096EEEEEEEEEEEEEvEEEENS_8epilogue10collective6detail29Sm90TmaWarpSpecializedAdapterINS23_15DefaultEpilogueISL_NSB_IJNSB_IJlllEEESD_SV_EEES28_NS22_6thread17LinearCombinationISL_Li1EffLNS29_9ScaleType4KindE0ELNS_15FloatRoundStyleE2ESL_EENS_4gemm15EpilogueDefaultEEEEEvvEEEEvNT_6ParamsE:
[----:B------:R-:W-:Y:S01]  /*0000*/  LDC R1, c[0x0][0x28] ;  /* 0x00000a00ff017b82 */ /* 0x000fe20000000800 */
[----:B------:R-:W0:Y:S01]  /*0010*/  S2R R8, SR_TID.X ;  /* 0x0000000000087919 */ /* 0x000e220000002100 */
[----:B------:R-:W-:Y:S01]  /*0020*/  ELECT P0, URZ, PT ;  /* 0x00000000003f782f */ /* 0x000fe20003800000 */
[----:B------:R-:W-:Y:S01]  /*0030*/  BSSY B0, `(.L_x_0) ;  /* 0x000000f000007945 */ /* 0x000fe20003800000 */
[--C-:B0-----:R-:W-:Y:S02]  /*0040*/  SHF.R.U32.HI R0, RZ, 0x5, R8.reuse ;  /* 0x00000005ff007819 */ /* 0x101fe40000011608 */
[----:B------:R-:W-:-:S03]  /*0050*/  SHF.R.U32.HI R3, RZ, 0x7, R8 ;  /* 0x00000007ff037819 */ /* 0x000fc60000011608 */
[----:B------:R-:W0:Y:S04]  /*0060*/  SHFL.IDX PT, R2, R0, RZ, 0x1f ;  /* 0x00001fff00027589 */ /* 0x000e2800000e0000 */
[----:B------:R1:W2:Y:S01]  /*0070*/  SHFL.IDX PT, R7, R3, RZ, 0x1f ;  /* 0x00001fff03077589 */ /* 0x0002a200000e0000 */
[----:B0-----:R-:W-:-:S13]  /*0080*/  ISETP.NE.OR P0, PT, R2, RZ, !P0 ;  /* 0x000000ff0200720c */ /* 0x001fda0004705670 */
[----:B-12---:R-:W-:Y:S05]  /*0090*/  @P0 BRA `(.L_x_1) ;  /* 0x0000000000200947 */ /* 0x006fea0003800000 */
[----:B------:R-:W-:Y:S02]  /*00a0*/  ULDC.64 UR4, c[0x0][0x198] ;  /* 0x0000660000047ab9 */ /* 0x000fe40000000a00 */
[----:B------:R-:W-:Y:S02]  /*00b0*/  UIADD3 UR6, UP0, UR4, 0xf0, URZ ;  /* 0x000000f004067890 */ /* 0x000fe4000ff1e03f */
[----:B------:R-:W-:Y:S02]  /*00c0*/  UIADD3 UR4, UP1, UR4, 0x1f0, URZ ;  /* 0x000001f004047890 */ /* 0x000fe4000ff3e03f */
[----:B------:R-:W-:Y:S02]  /*00d0*/  UIADD3.X UR7, URZ, UR5, URZ, UP0, !UPT ;  /* 0x000000053f077290 */ /* 0x000fe400087fe43f */
[----:B------:R-:W-:-:S07]  /*00e0*/  UIADD3.X UR5, URZ, UR5, URZ, UP1, !UPT ;  /* 0x000000053f057290 */ /* 0x000fce0008ffe43f */
[----:B------:R0:W-:Y:S02]  /*00f0*/  UTMACCTL.PF [UR6] ;  /* 0x00000000060079b9 */ /* 0x0001e40008040000 */
[----:B------:R0:W-:Y:S02]  /*0100*/  UTMACCTL.PF [UR4] ;  /* 0x00000000040079b9 */ /* 0x0001e40008040000 */
[----:B0-----:R-:W-:Y:S01]  /*0110*/  NOP ;  /* 0x0000000000007918 */ /* 0x001fe20000000000 */
.L_x_1:
[----:B------:R-:W-:Y:S05]  /*0120*/  BSYNC B0 ;  /* 0x0000000000007941 */ /* 0x000fea0003800000 */
.L_x_0:
[----:B------:R-:W0:Y:S01]  /*0130*/  SHFL.IDX PT, R0, R0, RZ, 0x1f ;  /* 0x00001fff00007589 */ /* 0x000e2200000e0000 */
[----:B------:R-:W-:-:S04]  /*0140*/  SHF.R.S32.HI R3, RZ, 0x1f, R2 ;  /* 0x0000001fff037819 */ /* 0x000fc80000011402 */
[----:B------:R-:W-:Y:S02]  /*0150*/  LEA.HI R3, R3, R2, RZ, 0x2 ;  /* 0x0000000203037211 */ /* 0x000fe400078f10ff */
[----:B0-----:R-:W-:-:S13]  /*0160*/  ISETP.NE.AND P0, PT, R0, RZ, PT ;  /* 0x000000ff0000720c */ /* 0x001fda0003f05270 */
[----:B------:R-:W-:Y:S05]  /*0170*/  @P0 BRA `(.L_x_2) ;  /* 0x0000000000580947 */ /* 0x000fea0003800000 */
[----:B------:R-:W0:Y:S01]  /*0180*/  S2UR UR8, SR_CgaCtaId ;  /* 0x00000000000879c3 */ /* 0x000e220000008800 */
[----:B------:R-:W-:Y:S01]  /*0190*/  UMOV UR4, 0x400 ;  /* 0x0000040000047882 */ /* 0x000fe20000000000 */
[----:B------:R-:W-:Y:S01]  /*01a0*/  UMOV UR5, 0x1 ;  /* 0x0000000100057882 */ /* 0x000fe20000000000 */
[----:B------:R-:W-:Y:S01]  /*01b0*/  UMOV UR6, 0x80 ;  /* 0x0000008000067882 */ /* 0x000fe20000000000 */
[----:B------:R-:W-:Y:S01]  /*01c0*/  ELECT P0, URZ, PT ;  /* 0x00000000003f782f */ /* 0x000fe20003800000 */
[----:B------:R-:W-:-:S04]  /*01d0*/  UIADD3 UR6, -UR6, 0x100000, URZ ;  /* 0x0010000006067890 */ /* 0x000fc8000fffe13f */
[----:B------:R-:W-:Y:S02]  /*01e0*/  USHF.L.U32 UR7, UR6, 0xb, URZ ;  /* 0x0000000b06077899 */ /* 0x000fe4000800063f */
[----:B------:R-:W-:Y:S02]  /*01f0*/  USHF.L.U32 UR6, UR6, 0x1, URZ ;  /* 0x0000000106067899 */ /* 0x000fe4000800063f */
[----:B0-----:R-:W-:Y:S02]  /*0200*/  ULEA UR8, UR8, UR4, 0x18 ;  /* 0x0000000408087291 */ /* 0x001fe4000f8ec03f */
[----:B------:R-:W-:-:S04]  /*0210*/  UIADD3 UR4, -UR5, 0x100000, URZ ;  /* 0x0010000005047890 */ /* 0x000fc8000fffe13f */
[----:B------:R-:W-:Y:S02]  /*0220*/  USHF.L.U32 UR5, UR4, 0xb, URZ ;  /* 0x0000000b04057899 */ /* 0x000fe4000800063f */
[----:B------:R-:W-:Y:S01]  /*0230*/  USHF.L.U32 UR4, UR4, 0x1, URZ ;  /* 0x0000000104047899 */ /* 0x000fe2000800063f */
[----:B------:R-:W0:Y:S11]  /*0240*/  FENCE.VIEW.ASYNC.S ;  /* 0x00000000000073c6 */ /* 0x000e360000000000 */
[----:B0-----:R0:W1:Y:S01]  /*0250*/  SYNCS.EXCH.64 URZ, [UR8+0x30000], UR4 ;  /* 0x03000004083f75b2 */ /* 0x0010620008000100 */
[----:B------:R0:W2:Y:S01]  /*0260*/  SYNCS.EXCH.64 URZ, [UR8+0x30020], UR6 ;  /* 0x03002006083f75b2 */ /* 0x0000a20008000100 */
[----:B------:R0:W3:Y:S01]  /*0270*/  SYNCS.EXCH.64 URZ, [UR8+0x30008], UR4 ;  /* 0x03000804083f75b2 */ /* 0x0000e20008000100 */
[----:B------:R0:W4:Y:S01]  /*0280*/  SYNCS.EXCH.64 URZ, [UR8+0x30028], UR6 ;  /* 0x03002806083f75b2 */ /* 0x0001220008000100 */
[----:B------:R0:W0:Y:S01]  /*0290*/  SYNCS.EXCH.64 URZ, [UR8+0x30010], UR4 ;  /* 0x03001004083f75b2 */ /* 0x0000220008000100 */
[----:B------:R0:W0:Y:S01]  /*02a0*/  SYNCS.EXCH.64 URZ, [UR8+0x30030], UR6 ;  /* 0x03003006083f75b2 */ /* 0x0000220008000100 */
[----:B------:R0:W0:Y:S01]  /*02b0*/  SYNCS.EXCH.64 URZ, [UR8+0x30018], UR4 ;  /* 0x03001804083f75b2 */ /* 0x0000220008000100 */
[----:B------:R0:W0:Y:S01]  /*02c0*/  SYNCS.EXCH.64 URZ, [UR8+0x30038], UR6 ;  /* 0x03003806083f75b2 */ /* 0x0000220008000100 */
[----:B------:R-:W-:Y:S01]  /*02d0*/  NOP ;  /* 0x0000000000007918 */ /* 0x000fe20000000000 */
.L_x_2:
[----:B0-----:R-:W-:Y:S01]  /*02e0*/  ULDC.64 UR4, c[0x0][0x598] ;  /* 0x0001660000047ab9 */ /* 0x001fe20000000a00 */
[----:B------:R-:W-:Y:S01]  /*02f0*/  LOP3.LUT R3, R3, 0xfffffffc, RZ, 0xc0, !PT ;  /* 0xfffffffc03037812 */ /* 0x000fe200078ec0ff */
[----:B------:R-:W-:Y:S01]  /*0300*/  NOP ;  /* 0x0000000000007918 */ /* 0x000fe20000000000 */
[----:B------:R-:W-:Y:S01]  /*0310*/  ISETP.NE.U32.AND P0, PT, RZ, UR4, PT ;  /* 0x00000004ff007c0c */ /* 0x000fe2000bf05070 */
[----:B------:R-:W-:Y:S01]  /*0320*/  NOP ;  /* 0x0000000000007918 */ /* 0x000fe20000000000 */
[----:B-1234-:R-:W-:Y:S01]  /*0330*/  BAR.SYNC.DEFER_BLOCKING 0x0 ;  /* 0x0000000000007b1d */ /* 0x01efe20000010000 */
[----:B------:R-:W-:Y:S01]  /*0340*/  IMAD.IADD R6, R2, 0x1, -R3 ;  /* 0x0000000102067824 */ /* 0x000fe200078e0a03 */
[----:B------:R-:W-:Y:S02]  /*0350*/  ISETP.NE.AND.EX P0, PT, RZ, UR5, PT, P0 ;  /* 0x00000005ff007c0c */ /* 0x000fe4000bf05300 */
[C---:B------:R-:W-:Y:S02]  /*0360*/  ISETP.NE.AND P2, PT, R7.reuse, 0x1, PT ;  /* 0x000000010700780c */ /* 0x040fe40003f45270 */
[----:B------:R-:W-:Y:S01]  /*0370*/  LOP3.LUT P1, RZ, R7, R6, RZ, 0xfc, !PT ;  /* 0x0000000607ff7212 */ /* 0x000fe2000782fcff */
[----:B------:R-:W-:-:S03]  /*0380*/  ULDC.64 UR14, c[0x0][0x208] ;  /* 0x00008200000e7ab9 */ /* 0x000fc60000000a00 */
[----:B------:R-:W-:-:S04]  /*0390*/  SEL R2, RZ, 0x1, P1 ;  /* 0x00000001ff027807 */ /* 0x000fc80000800000 */
[----:B------:R-:W-:Y:S01]  /*03a0*/  SEL R2, R2, 0x2, P2 ;  /* 0x0000000202027807 */ /* 0x000fe20001000000 */
[----:B------:R-:W-:Y:S06]  /*03b0*/  @!P0 BRA `(.L_x_3) ;  /* 0x00000000001c8947 */ /* 0x000fec0003800000 */
[----:B------:R-:W0:Y:S02]  /*03c0*/  LDC.64 R4, c[0x0][0x598] ;  /* 0x00016600ff047b82 */ /* 0x000e240000000a00 */
[----:B0-----:R-:W2:Y:S02]  /*03d0*/  LDG.E.64 R4, desc[UR14][R4.64] ;  /* 0x0000000e04047981 */ /* 0x001ea4000c1e1b00 */
[----:B--2---:R-:W-:-:S04]  /*03e0*/  ISETP.NE.U32.AND P0, PT, R4, RZ, PT ;  /* 0x000000ff0400720c */ /* 0x004fc80003f05070 */
[----:B------:R-:W-:-:S13]  /*03f0*/  ISETP.NE.AND.EX P0, PT, R5, RZ, PT, P0 ;  /* 0x000000ff0500720c */ /* 0x000fda0003f05300 */
[----:B------:R-:W-:Y:S05]  /*0400*/  @!P0 BRA `(.L_x_3) ;  /* 0x0000000000088947 */ /* 0x000fea0003800000 */
[----:B------:R2:W5:Y:S01]  /*0410*/  LD.E R0, desc[UR14][R4.64] ;  /* 0x0000000e04007980 */ /* 0x000562000c101900 */
[----:B------:R-:W-:Y:S05]  /*0420*/  BRA `(.L_x_4) ;  /* 0x0000000000207947 */ /* 0x000fea0003800000 */
.L_x_3:
[----:B------:R-:W-:Y:S02]  /*0430*/  ULDC.64 UR4, c[0x0][0x588] ;  /* 0x0001620000047ab9 */ /* 0x000fe40000000a00 */
[----:B------:R-:W-:-:S04]  /*0440*/  ISETP.NE.U32.AND P0, PT, RZ, UR4, PT ;  /* 0x00000004ff007c0c */ /* 0x000fc8000bf05070 */
[----:B------:R-:W-:-:S13]  /*0450*/  ISETP.NE.AND.EX P0, PT, RZ, UR5, PT, P0 ;  /* 0x00000005ff007c0c */ /* 0x000fda000bf05300 */
[----:B------:R-:W-:Y:S05]  /*0460*/  @!P0 BRA `(.L_x_5) ;  /* 0x00000000000c8947 */ /* 0x000fea0003800000 */
[----:B------:R-:W0:Y:S02]  /*0470*/  LDC.64 R4, c[0x0][0x588] ;  /* 0x00016200ff047b82 */ /* 0x000e240000000a00 */
[----:B0-----:R1:W5:Y:S01]  /*0480*/  LDG.E R0, desc[UR14][R4.64] ;  /* 0x0000000e04007981 */ /* 0x001362000c1e1900 */
[----:B------:R-:W-:Y:S05]  /*0490*/  BRA `(.L_x_4) ;  /* 0x0000000000047947 */ /* 0x000fea0003800000 */
.L_x_5:
[----:B------:R-:W0:Y:S02]  /*04a0*/  LDC R0, c[0x0][0x580] ;  /* 0x00016000ff007b82 */ /* 0x000e240000000800 */
.L_x_4:
[----:B------:R-:W-:Y:S02]  /*04b0*/  ULDC.64 UR4, c[0x0][0x5a0] ;  /* 0x0001680000047ab9 */ /* 0x000fe40000000a00 */
[----:B------:R-:W-:-:S04]  /*04c0*/  ISETP.NE.U32.AND P0, PT, RZ, UR4, PT ;  /* 0x00000004ff007c0c */ /* 0x000fc8000bf05070 */
[----:B------:R-:W-:-:S13]  /*04d0*/  ISETP.NE.AND.EX P0, PT, RZ, UR5, PT, P0 ;  /* 0x00000005ff007c0c */ /* 0x000fda000bf05300 */
[----:B------:R-:W-:Y:S05]  /*04e0*/  @!P0 BRA `(.L_x_6) ;  /* 0x00000000001c8947 */ /* 0x000fea0003800000 */
[----:B-12---:R-:W1:Y:S02]  /*04f0*/  LDC.64 R4, c[0x0][0x5a0] ;  /* 0x00016800ff047b82 */ /* 0x006e640000000a00 */
[----:B-1----:R-:W2:Y:S02]  /*0500*/  LDG.E.64 R4, desc[UR14][R4.64] ;  /* 0x0000000e04047981 */ /* 0x002ea4000c1e1b00 */
[----:B--2---:R-:W-:-:S04]  /*0510*/  ISETP.NE.U32.AND P0, PT, R4, RZ, PT ;  /* 0x000000ff0400720c */ /* 0x004fc80003f05070 */
[----:B------:R-:W-:-:S13]  /*0520*/  ISETP.NE.AND.EX P0, PT, R5, RZ, PT, P0 ;  /* 0x000000ff0500720c */ /* 0x000fda0003f05300 */
[----:B------:R-:W-:Y:S05]  /*0530*/  @!P0 BRA `(.L_x_6) ;  /* 0x0000000000088947 */ /* 0x000fea0003800000 */
[----:B------:R1:W5:Y:S01]  /*0540*/  LD.E R14, desc[UR14][R4.64] ;  /* 0x0000000e040e7980 */ /* 0x000362000c101900 */
[----:B------:R-:W-:Y:S05]  /*0550*/  BRA `(.L_x_7) ;  /* 0x0000000000207947 */ /* 0x000fea0003800000 */
.L_x_6:
[----:B------:R-:W-:Y:S02]  /*0560*/  ULDC.64 UR4, c[0x0][0x590] ;  /* 0x0001640000047ab9 */ /* 0x000fe40000000a00 */
[----:B------:R-:W-:-:S04]  /*0570*/  ISETP.NE.U32.AND P0, PT, RZ, UR4, PT ;  /* 0x00000004ff007c0c */ /* 0x000fc8000bf05070 */
[----:B------:R-:W-:-:S13]  /*0580*/  ISETP.NE.AND.EX P0, PT, RZ, UR5, PT, P0 ;  /* 0x00000005ff007c0c */ /* 0x000fda000bf05300 */
[----:B------:R-:W-:Y:S05]  /*0590*/  @!P0 BRA `(.L_x_8) ;  /* 0x00000000000c8947 */ /* 0x000fea0003800000 */
[----:B------:R-:W3:Y:S02]  /*05a0*/  LDC.64 R14, c[0x0][0x590] ;  /* 0x00016400ff0e7b82 */ /* 0x000ee40000000a00 */
[----:B---3--:R4:W5:Y:S01]  /*05b0*/  LDG.E R14, desc[UR14][R14.64] ;  /* 0x0000000e0e0e7981 */ /* 0x008962000c1e1900 */
[----:B------:R-:W-:Y:S05]  /*05c0*/  BRA `(.L_x_7) ;  /* 0x0000000000047947 */ /* 0x000fea0003800000 */
.L_x_8:
[----:B------:R-:W3:Y:S02]  /*05d0*/  LDC R14, c[0x0][0x584] ;  /* 0x00016100ff0e7b82 */ /* 0x000ee40000000800 */
.L_x_7:
[----:B------:R-:W0:Y:S01]  /*05e0*/  LDC R3, c[0x0][0x3c4] ;  /* 0x0000f100ff037b82 */ /* 0x000e220000000800 */
[----:B------:R-:W0:Y:S01]  /*05f0*/  S2R R9, SR_CTAID.X ;  /* 0x0000000000097919 */ /* 0x000e220000002500 */
[----:B------:R-:W-:Y:S01]  /*0600*/  ISETP.NE.AND P0, PT, R7, RZ, PT ;  /* 0x000000ff0700720c */ /* 0x000fe20003f05270 */
[----:B------:R-:W0:Y:S05]  /*0610*/  S2R R10, SR_CTAID.Y ;  /* 0x00000000000a7919 */ /* 0x000e2a0000002600 */
[----:B------:R-:W4:Y:S01]  /*0620*/  LDC.64 R12, c[0x0][0x3c8] ;  /* 0x0000f200ff0c7b82 */ /* 0x000f220000000a00 */
[----:B0-----:R-:W-:-:S05]  /*0630*/  VIADD R3, R3, 0x3f ;  /* 0x0000003f03037836 */ /* 0x001fca0000000000 */
[----:B-12---:R-:W-:-:S04]  /*0640*/  SHF.R.S32.HI R4, RZ, 0x1f, R3 ;  /* 0x0000001fff047819 */ /* 0x006fc80000011403 */
[----:B------:R-:W-:-:S04]  /*0650*/  LEA.HI R4, R4, R3, RZ, 0x6 ;  /* 0x0000000304047211 */ /* 0x000fc800078f30ff */
[----:B------:R-:W-:-:S05]  /*0660*/  SHF.R.S32.HI R5, RZ, 0x6, R4 ;  /* 0x00000006ff057819 */ /* 0x000fca0000011404 */
[----:B----4-:R-:W-:-:S04]  /*0670*/  IMAD R4, R5, R12, RZ ;  /* 0x0000000c05047224 */ /* 0x010fc800078e02ff */
[----:B------:R-:W-:Y:S01]  /*0680*/  IMAD R3, R4, R13, RZ ;  /* 0x0000000d04037224 */ /* 0x000fe200078e02ff */
[----:B------:R-:W-:Y:S06]  /*0690*/  @!P0 BRA `(.L_x_9) ;  /* 0x0000005800d48947 */ /* 0x000fec0003800000 */
[----:B------:R-:W-:-:S13]  /*06a0*/  ISETP.NE.AND P0, PT, R7, 0x1, PT ;  /* 0x000000010700780c */ /* 0x000fda0003f05270 */
[----:B------:R-:W-:Y:S05]  /*06b0*/  @P0 EXIT ;  /* 0x000000000000094d */ /* 0x000fea0003800000 */
[----:B------:R-:W-:Y:S01]  /*06c0*/  ISETP.GE.AND P0, PT, R3, 0x1, PT ;  /* 0x000000010300780c */ /* 0x000fe20003f06270 */
[----:B------:R-:W-:Y:S01]  /*06d0*/  UMOV UR4, URZ ;  /* 0x0000003f00047c82 */ /* 0x000fe20008000000 */
[----:B------:R-:W-:Y:S02]  /*06e0*/  CS2R R54, SRZ ;  /* 0x0000000000367805 */ /* 0x000fe4000001ff00 */
[----:B------:R-:W-:Y:S02]  /*06f0*/  CS2R R56, SRZ ;  /* 0x0000000000387805 */ /* 0x000fe4000001ff00 */
[----:B------:R-:W-:Y:S02]  /*0700*/  CS2R R58, SRZ ;  /* 0x00000000003a7805 */ /* 0x000fe4000001ff00 */
[----:B------:R-:W-:Y:S02]  /*0710*/  CS2R R60, SRZ ;  /* 0x00000000003c7805 */ /* 0x000fe4000001ff00 */
[----:B------:R-:W-:-:S02]  /*0720*/  CS2R R62, SRZ ;  /* 0x00000000003e7805 */ /* 0x000fc4000001ff00 */
[----:B------:R-:W-:Y:S02]  /*0730*/  CS2R R64, SRZ ;  /* 0x0000000000407805 */ /* 0x000fe4000001ff00 */
        /* <DEDUP_REMOVED lines=25> */
[----:B------:R-:W-:Y:S01]  /*08d0*/  CS2R R52, SRZ ;  /* 0x0000000000347805 */ /* 0x000fe2000001ff00 */
[----:B------:R-:W-:Y:S06]  /*08e0*/  @!P0 BRA `(.L_x_10) ;  /* 0x0000000400808947 */ /* 0x000fec0003800000 */
[----:B------:R-:W-:-:S04]  /*08f0*/  LOP3.LUT R4, R2, 0x1, RZ, 0xfc, !PT ;  /* 0x0000000102047812 */ /* 0x000fc800078efcff */
[----:B------:R-:W-:-:S13]  /*0900*/  ISETP.NE.AND P1, PT, R4, 0x3, PT ;  /* 0x000000030400780c */ /* 0x000fda0003f25270 */
[----:B------:R-:W-:Y:S05]  /*0910*/  @!P1 BRA `(.L_x_11) ;  /* 0x0000000000049947 */ /* 0x000fea0003800000 */
[----:B------:R-:W-:Y:S01]  /*0920*/  BPT.TRAP 0x1 ;  /* 0x000000040000795c */ /* 0x000fe20000300000 */
.L_x_11:
[----:B------:R-:W0:Y:S01]  /*0930*/  S2UR UR5, SR_CgaCtaId ;  /* 0x00000000000579c3 */ /* 0x000e220000008800 */
[----:B------:R-:W-:Y:S01]  /*0940*/  SHF.L.U32 R4, RZ, 0x1f, RZ ;  /* 0x0000001fff047819 */ /* 0x000fe200000006ff */
[----:B------:R-:W-:Y:S02]  /*0950*/  UMOV UR4, 0x400 ;  /* 0x0000040000047882 */ /* 0x000fe40000000000 */
[----:B0-----:R-:W-:-:S12]  /*0960*/  ULEA UR4, UR5, UR4, 0x18 ;  /* 0x0000000405047291 */ /* 0x001fd8000f8ec03f */
.L_x_12:
[----:B0-----:R-:W-:-:S04]  /*0970*/  IMAD.U32 R5, RZ, RZ, UR4 ;  /* 0x00000004ff057e24 */ /* 0x001fc8000f8e00ff */
[----:B------:R0:W1:Y:S03]  /*0980*/  SYNCS.PHASECHK.TRANS64.TRYWAIT P1, [R5+URZ+0x30000], R4 ;  /* 0x03000004050075a7 */ /* 0x000066000802017f */
[----:B-1----:R-:W-:Y:S05]  /*0990*/  @!P1 NANOSLEEP.SYNCS 0x989680 ;  /* 0x009896800000995d */ /* 0x002fea0003900000 */
[----:B------:R-:W1:Y:S02]  /*09a0*/  @!P1 SYNCS.PHASECHK.TRANS64 P1, [R5+URZ+0x30000], R4 ;  /* 0x03000004050095a7 */ /* 0x000e64000802007f */
[----:B-1----:R-:W-:Y:S05]  /*09b0*/  @!P1 BRA `(.L_x_12) ;  /* 0xfffffffc00ec9947 */ /* 0x002fea000383ffff */
[----:B------:R-:W-:Y:S01]  /*09c0*/  UIADD3 UR5, UR4, 0x20000, URZ ;  /* 0x0002000004057890 */ /* 0x000fe2000fffe03f */
[----:B------:R-:W-:Y:S01]  /*09d0*/  WARPGROUP.ARRIVE ;  /* 0x00000000000079c5 */ /* 0x000fe20000000000 */
[----:B------:R-:W-:Y:S02]  /*09e0*/  USHF.R.U32.HI UR4, URZ, 0x4, UR4 ;  /* 0x000000043f047899 */ /* 0x000fe40008011604 */
[----:B------:R-:W-:Y:S02]  /*09f0*/  USHF.R.U32.HI UR5, URZ, 0x4, UR5 ;  /* 0x000000043f057899 */ /* 0x000fe40008011605 */
[----:B------:R-:W-:Y:S02]  /*0a00*/  ULOP3.LUT UR4, UR4, 0x3fff, URZ, 0xc0, !UPT ;  /* 0x00003fff04047892 */ /* 0x000fe4000f8ec03f */
[----:B------:R-:W-:Y:S02]  /*0a10*/  ULOP3.LUT UR5, UR5, 0x3fff, URZ, 0xc0, !UPT ;  /* 0x00003fff05057892 */ /* 0x000fe4000f8ec03f */
[----:B------:R-:W-:-:S02]  /*0a20*/  ULOP3.LUT UR6, UR4, 0x10000, URZ, 0xfc, !UPT ;  /* 0x0001000004067892 */ /* 0x000fc4000f8efc3f */
[----:B------:R-:W-:Y:S02]  /*0a30*/  ULOP3.LUT UR4, UR5, 0x10000, URZ, 0xfc, !UPT ;  /* 0x0001000005047892 */ /* 0x000fe4000f8efc3f */
[----:B------:R-:W-:Y:S01]  /*0a40*/  UIADD3 UR5, UR6, 0x400, URZ ;  /* 0x0000040006057890 */ /* 0x000fe2000fffe03f */
[----:B------:R-:W-:Y:S02]  /*0a50*/  UMOV UR9, 0x40000080 ;  /* 0x4000008000097882 */ /* 0x000fe40000000000 */
[----:B------:R-:W-:Y:S01]  /*0a60*/  UMOV UR8, UR6 ;  /* 0x0000000600087c82 */ /* 0x000fe20008000000 */
[----:B------:R-:W-:Y:S01]  /*0a70*/  UMOV UR11, 0x40000080 ;  /* 0x40000080000b7882 */ /* 0x000fe20000000000 */
[----:B------:R-:W-:Y:S01]  /*0a80*/  UMOV UR10, UR4 ;  /* 0x00000004000a7c82 */ /* 0x000fe20008000000 */
[----:B------:R-:W-:Y:S01]  /*0a90*/  UIADD3 UR7, UR6, 0x46, URZ ;  /* 0x0000004606077890 */ /* 0x000fe2000fffe03f */
[----:B------:R-:W-:Y:S01]  /*0aa0*/  HGMMA.64x64x8.F32.TF32 R56, gdesc[UR8], RZ, !UPT ;  /* 0x04e00000083879f0 */ /* 0x000fe2000c7028ff */
[----:B------:R-:W-:Y:S01]  /*0ab0*/  UMOV UR8, UR5 ;  /* 0x0000000500087c82 */ /* 0x000fe20008000000 */
[----:B------:R-:W-:Y:S01]  /*0ac0*/  UMOV UR9, 0x40000080 ;  /* 0x4000008000097882 */ /* 0x000fe20000000000 */
[----:B------:R-:W-:Y:S01]  /*0ad0*/  UIADD3 UR5, UR6, 0x402, URZ ;  /* 0x0000040206057890 */ /* 0x000fe2000fffe03f */
[----:B------:R-:W-:Y:S01]  /*0ae0*/  HGMMA.64x64x8.F32.TF32 R24, gdesc[UR8], RZ, !UPT ;  /* 0x04e00000081879f0 */ /* 0x000fe2000c7028ff */
[----:B------:R-:W-:-:S02]  /*0af0*/  UIADD3 UR8, UR6, 0x2, URZ ;  /* 0x0000000206087890 */ /* 0x000fc4000fffe03f */
[----:B------:R-:W-:Y:S01]  /*0b00*/  UIADD3 UR10, UR4, 0x2, URZ ;  /* 0x00000002040a7890 */ /* 0x000fe2000fffe03f */
[----:B------:R-:W-:Y:S01]  /*0b10*/  UMOV UR9, 0x40000080 ;  /* 0x4000008000097882 */ /* 0x000fe20000000000 */
[----:B------:R-:W-:-:S07]  /*0b20*/  UMOV UR11, 0x40000080 ;  /* 0x40000080000b7882 */ /* 0x000fce0000000000 */
[----:B------:R-:W-:Y:S01]  /*0b30*/  HGMMA.64x64x8.F32.TF32 R56, gdesc[UR8], R56 ;  /* 0x04e00000083879f0 */ /* 0x000fe20008702838 */
[----:B------:R-:W-:Y:S01]  /*0b40*/  UMOV UR8, UR5 ;  /* 0x0000000500087c82 */ /* 0x000fe20008000000 */
[----:B------:R-:W-:Y:S01]  /*0b50*/  UMOV UR9, 0x40000080 ;  /* 0x4000008000097882 */ /* 0x000fe20000000000 */
[----:B------:R-:W-:Y:S01]  /*0b60*/  UIADD3 UR5, UR6, 0x404, URZ ;  /* 0x0000040406057890 */ /* 0x000fe2000fffe03f */
[----:B------:R-:W-:Y:S01]  /*0b70*/  HGMMA.64x64x8.F32.TF32 R24, gdesc[UR8], R24 ;  /* 0x04e00000081879f0 */ /* 0x000fe20008702818 */
[----:B------:R-:W-:Y:S02]  /*0b80*/  UIADD3 UR8, UR6, 0x4, URZ ;  /* 0x0000000406087890 */ /* 0x000fe4000fffe03f */
        /* <DEDUP_REMOVED lines=42> */
[----:B------:R-:W-:Y:S01]  /*0e30*/  UMOV UR5, 0x40000080 ;  /* 0x4000008000057882 */ /* 0x000fe20000000000 */
[----:B------:R-:W-:Y:S01]  /*0e40*/  HGMMA.64x64x8.F32.TF32 R24, gdesc[UR8], R24 ;  /* 0x04e00000081879f0 */ /* 0x000fe20008702818 */
[----:B------:R-:W-:Y:S02]  /*0e50*/  UIADD3 UR8, UR4, 0x46, URZ ;  /* 0x0000004604087890 */ /* 0x000fe4000fffe03f */
[----:B------:R-:W-:Y:S01]  /*0e60*/  UIADD3 UR9, UR6, 0x446, URZ ;  /* 0x0000044606097890 */ /* 0x000fe2000fffe03f */
[----:B------:R-:W-:Y:S01]  /*0e70*/  UMOV UR4, UR7 ;  /* 0x0000000700047c82 */ /* 0x000fe20008000000 */
[----:B------:R-:W-:-:S03]  /*0e80*/  UMOV UR7, 0x40000080 ;  /* 0x4000008000077882 */ /* 0x000fc60000000000 */
[----:B------:R-:W-:Y:S02]  /*0e90*/  UMOV UR6, UR8 ;  /* 0x0000000800067c82 */ /* 0x000fe40008000000 */
[----:B------:R-:W-:Y:S01]  /*0ea0*/  HGMMA.64x64x8.F32.TF32 R56, gdesc[UR4], R56 ;  /* 0x04e00000043879f0 */ /* 0x000fe20008702838 */
[----:B------:R-:W-:Y:S01]  /*0eb0*/  UMOV UR4, UR9 ;  /* 0x0000000900047c82 */ /* 0x000fe20008000000 */
[----:B------:R-:W-:Y:S02]  /*0ec0*/  UMOV UR5, 0x40000080 ;  /* 0x4000008000057882 */ /* 0x000fe40000000000 */
[----:B------:R-:W-:Y:S01]  /*0ed0*/  HGMMA.64x64x8.F32.TF32 R24, gdesc[UR4], R24, gsb0 ;  /* 0x04e00000041879f0 */ /* 0x000fe20008002818 */
[----:B------:R-:W-:-:S05]  /*0ee0*/  UMOV UR4, 0x1 ;  /* 0x0000000100047882 */ /* 0x000fca0000000000 */
.L_x_10:
[----:B0-----:R-:W-:-:S05]  /*0ef0*/  VIMNMX R4, R3, 0x1, PT ;  /* 0x0000000103047848 */ /* 0x001fca0003fe0100 */
[----:B------:R-:W-:-:S05]  /*0f00*/  IMAD.IADD R4, R3, 0x1, -R4 ;  /* 0x0000000103047824 */ /* 0x000fca00078e0a04 */
[----:B------:R-:W-:-:S13]  /*0f10*/  ISETP.GE.AND P1, PT, R4, 0x1, PT ;  /* 0x000000010400780c */ /* 0x000fda0003f26270 */
[----:B------:R-:W-:Y:S05]  /*0f20*/  @!P1 BRA `(.L_x_13) ;  /* 0x0000000400e89947 */ /* 0x000fea0003800000 */
[----:B------:R-:W0:Y:S01]  /*0f30*/  S2UR UR5, SR_CgaCtaId ;  /* 0x00000000000579c3 */ /* 0x000e220000008800 */
[----:B------:R-:W-:Y:S01]  /*0f40*/  UMOV UR6, 0x400 ;  /* 0x0000040000067882 */ /* 0x000fe20000000000 */
[----:B------:R-:W-:Y:S01]  /*0f50*/  LOP3.LUT R8, R2, 0x1, RZ, 0xfc, !PT ;  /* 0x0000000102087812 */ /* 0x000fe200078efcff */
[----:B------:R-:W-:Y:S01]  /*0f60*/  IMAD.MOV.U32 R7, RZ, RZ, RZ ;  /* 0x000000ffff077224 */ /* 0x000fe200078e00ff */
[----:B------:R-:W-:Y:S01]  /*0f70*/  UISETP.NE.U32.AND UP0, UPT, UR4, URZ, UPT ;  /* 0x0000003f0400728c */ /* 0x000fe2000bf05070 */
[----:B------:R-:W-:Y:S01]  /*0f80*/  IMAD.MOV.U32 R3, RZ, RZ, R4 ;  /* 0x000000ffff037224 */ /* 0x000fe200078e0004 */
[----:B0-----:R-:W-:-:S04]  /*0f90*/  ULEA UR6, UR5, UR6, 0x18 ;  /* 0x0000000605067291 */ /* 0x001fc8000f8ec03f */
[----:B------:R-:W-:Y:S02]  /*0fa0*/  UIADD3 UR7, UR6, 0x20000, URZ ;  /* 0x0002000006077890 */ /* 0x000fe4000fffe03f */
[----:B------:R-:W-:Y:S02]  /*0fb0*/  USHF.R.U32.HI UR5, URZ, 0x4, UR6 ;  /* 0x000000043f057899 */ /* 0x000fe40008011606 */
[----:B------:R-:W-:Y:S02]  /*0fc0*/  USHF.R.U32.HI UR7, URZ, 0x4, UR7 ;  /* 0x000000043f077899 */ /* 0x000fe40008011607 */
[----:B------:R-:W-:Y:S02]  /*0fd0*/  ULOP3.LUT UR5, UR5, 0x3fff, URZ, 0xc0, !UPT ;  /* 0x00003fff05057892 */ /* 0x000fe4000f8ec03f */
[----:B------:R-:W-:Y:S02]  /*0fe0*/  ULOP3.LUT UR8, UR7, 0x3fff, URZ, 0xc0, !UPT ;  /* 0x00003fff07087892 */ /* 0x000fe4000f8ec03f */
[----:B------:R-:W-:-:S02]  /*0ff0*/  ULOP3.LUT UR7, UR5, 0x10000, URZ, 0xfc, !UPT ;  /* 0x0001000005077892 */ /* 0x000fc4000f8efc3f */
[----:B------:R-:W-:Y:S01]  /*1000*/  ULOP3.LUT UR8, UR8, 0x10000, URZ, 0xfc, !UPT ;  /* 0x0001000008087892 */ /* 0x000fe2000f8efc3f */
[----:B------:R-:W-:-:S11]  /*1010*/  UMOV UR5, URZ ;  /* 0x0000003f00057c82 */ /* 0x000fd60008000000 */
.L_x_18:
[----:B------:R-:W-:-:S13]  /*1020*/  ISETP.NE.AND P2, PT, R8, 0x3, PT ;  /* 0x000000030800780c */ /* 0x000fda0003f45270 */
[----:B0-----:R-:W-:Y:S05]  /*1030*/  @!P2 BRA `(.L_x_14) ;  /* 0x000000000004a947 */ /* 0x001fea0003800000 */
[----:B------:R-:W-:Y:S01]  /*1040*/  BPT.TRAP 0x1 ;  /* 0x000000040000795c */ /* 0x000fe20000300000 */
.L_x_14:
[----:B------:R-:W-:Y:S01]  /*1050*/  SHF.L.U32 R5, R7, 0x1f, RZ ;  /* 0x0000001f07057819 */ /* 0x000fe200000006ff */
[----:B------:R-:W-:-:S12]  /*1060*/  ULEA UR9, UR4, UR6, 0x3 ;  /* 0x0000000604097291 */ /* 0x000fd8000f8e183f */
.L_x_15:
[----:B0-----:R-:W-:-:S04]  /*1070*/  IMAD.U32 R6, RZ, RZ, UR9 ;  /* 0x00000009ff067e24 */ /* 0x001fc8000f8e00ff */
[----:B------:R0:W1:Y:S03]  /*1080*/  SYNCS.PHASECHK.TRANS64.TRYWAIT P1, [R6+URZ+0x30000], R5 ;  /* 0x03000005060075a7 */ /* 0x000066000802017f */
[----:B-1----:R-:W-:Y:S05]  /*1090*/  @!P1 NANOSLEEP.SYNCS 0x989680 ;  /* 0x009896800000995d */ /* 0x002fea0003900000 */
[----:B------:R-:W1:Y:S02]  /*10a0*/  @!P1 SYNCS.PHASECHK.TRANS64 P1, [R6+URZ+0x30000], R5 ;  /* 0x03000005060095a7 */ /* 0x000e64000802007f */
[----:B-1----:R-:W-:Y:S05]  /*10b0*/  @!P1 BRA `(.L_x_15) ;  /* 0xfffffffc00ec9947 */ /* 0x002fea000383ffff */
[----:B------:R-:W-:Y:S01]  /*10c0*/  ULEA UR10, UR4, UR7, 0xb ;  /* 0x00000007040a7291 */ /* 0x000fe2000f8e583f */
[----:B------:R-:W-:Y:S01]  /*10d0*/  WARPGROUP.ARRIVE ;  /* 0x00000000000079c5 */ /* 0x000fe20000000000 */
[----:B------:R-:W-:Y:S02]  /*10e0*/  ULEA UR12, UR4, UR8, 0xa ;  /* 0x00000008040c7291 */ /* 0x000fe4000f8e503f */
[----:B------:R-:W-:Y:S01]  /*10f0*/  UIADD3 UR9, UR10, 0x400, URZ ;  /* 0x000004000a097890 */ /* 0x000fe2000fffe03f */
[----:B------:R-:W-:Y:S02]  /*1100*/  UMOV UR19, 0x40000080 ;  /* 0x4000008000137882 */ /* 0x000fe40000000000 */
[----:B------:R-:W-:Y:S01]  /*1110*/  UMOV UR16, UR10 ;  /* 0x0000000a00107c82 */ /* 0x000fe20008000000 */
[----:B------:R-:W-:Y:S01]  /*1120*/  UMOV UR17, 0x40000080 ;  /* 0x4000008000117882 */ /* 0x000fe20000000000 */
[----:B------:R-:W-:Y:S02]  /*1130*/  UMOV UR18, UR12 ;  /* 0x0000000c00127c82 */ /* 0x000fe40008000000 */
[----:B------:R-:W-:Y:S01]  /*1140*/  HGMMA.64x64x8.F32.TF32 R56, gdesc[UR16], R56, UP0 ;  /* 0x04e00000103879f0 */ /* 0x000fe2000bf02838 */
[----:B------:R-:W-:Y:S01]  /*1150*/  UMOV UR16, UR9 ;  /* 0x0000000900107c82 */ /* 0x000fe20008000000 */
[----:B------:R-:W-:Y:S01]  /*1160*/  UMOV UR17, 0x40000080 ;  /* 0x4000008000117882 */ /* 0x000fe20000000000 */
[----:B------:R-:W-:Y:S01]  /*1170*/  UIADD3 UR9, UR10, 0x402, URZ ;  /* 0x000004020a097890 */ /* 0x000fe2000fffe03f */
[----:B------:R-:W-:Y:S01]  /*1180*/  HGMMA.64x64x8.F32.TF32 R24, gdesc[UR16], R24, UP0 ;  /* 0x04e00000101879f0 */ /* 0x000fe2000bf02818 */
        /* <DEDUP_REMOVED lines=51> */
[----:B------:R-:W-:Y:S02]  /*14c0*/  UMOV UR17, 0x40000080 ;  /* 0x4000008000117882 */ /* 0x000fe40000000000 */
[----:B------:R-:W-:Y:S01]  /*14d0*/  HGMMA.64x64x8.F32.TF32 R24, gdesc[UR16], R24 ;  /* 0x04e00000101879f0 */ /* 0x000fe20008702818 */
[----:B------:R-:W-:Y:S02]  /*14e0*/  UIADD3 UR18, UR12, 0x46, URZ ;  /* 0x000000460c127890 */ /* 0x000fe4000fffe03f */
[----:B------:R-:W-:Y:S02]  /*14f0*/  UIADD3 UR16, UR10, 0x46, URZ ;  /* 0x000000460a107890 */ /* 0x000fe4000fffe03f */
[----:B------:R-:W-:Y:S01]  /*1500*/  UIADD3 UR10, UR10, 0x446, URZ ;  /* 0x000004460a0a7890 */ /* 0x000fe2000fffe03f */
[----:B------:R-:W-:Y:S01]  /*1510*/  UMOV UR19, 0x40000080 ;  /* 0x4000008000137882 */ /* 0x000fe20000000000 */
[----:B------:R-:W-:-:S05]  /*1520*/  UMOV UR17, 0x40000080 ;  /* 0x4000008000117882 */ /* 0x000fca0000000000 */
[----:B------:R-:W-:Y:S01]  /*1530*/  HGMMA.64x64x8.F32.TF32 R56, gdesc[UR16], R56 ;  /* 0x04e00000103879f0 */ /* 0x000fe20008702838 */
[----:B------:R-:W-:Y:S01]  /*1540*/  UMOV UR16, UR10 ;  /* 0x0000000a00107c82 */ /* 0x000fe20008000000 */
[----:B------:R-:W-:Y:S02]  /*1550*/  UMOV UR17, 0x40000080 ;  /* 0x4000008000117882 */ /* 0x000fe40000000000 */
[----:B------:R-:W-:Y:S03]  /*1560*/  HGMMA.64x64x8.F32.TF32 R24, gdesc[UR16], R24, gsb0 ;  /* 0x04e00000101879f0 */ /* 0x000fe60008002818 */
[----:B------:R-:W-:Y:S02]  /*1570*/  WARPGROUP.DEPBAR.LE gsb0, 0x1 ;  /* 0x00008000000079c5 */ /* 0x000fe40000010100 */
[----:B------:R-:W-:Y:S05]  /*1580*/  @!P2 BRA `(.L_x_16) ;  /* 0x000000000004a947 */ /* 0x000fea0003800000 */
[----:B------:R-:W-:Y:S01]  /*1590*/  BPT.TRAP 0x1 ;  /* 0x000000040000795c */ /* 0x000fe20000300000 */
.L_x_16:
[----:B------:R-:W-:Y:S01]  /*15a0*/  ULEA UR9, UR5, UR6, 0x3 ;  /* 0x0000000605097291 */ /* 0x000fe2000f8e183f */
[----:B------:R-:W-:-:S03]  /*15b0*/  ISETP.GT.U32.AND P1, PT, R2, 0x1, PT ;  /* 0x000000010200780c */ /* 0x000fc60003f24070 */
[----:B------:R-:W-:-:S04]  /*15c0*/  UIADD3 UR9, UR9, 0x30020, URZ ;  /* 0x0003002009097890 */ /* 0x000fc8000fffe03f */
[----:B------:R-:W-:-:S09]  /*15d0*/  UPRMT UR9, URZ, 0x654, UR9 ;  /* 0x000006543f097896 */ /* 0x000fd20008000009 */
[----:B------:R-:W-:Y:S01]  /*15e0*/  SYNCS.ARRIVE.TRANS64.RED.A1T0 RZ, [UR9], RZ ;  /* 0x000000ffffff79a7 */ /* 0x000fe20008100409 */
[----:B------:R-:W-:Y:S05]  /*15f0*/  @P1 BRA `(.L_x_17) ;  /* 0x0000000000041947 */ /* 0x000fea0003800000 */
[----:B------:R-:W-:Y:S01]  /*1600*/  BPT.TRAP 0x1 ;  /* 0x000000040000795c */ /* 0x000fe20000300000 */
.L_x_17:
[----:B------:R-:W-:Y:S01]  /*1610*/  UIADD3 UR4, UR4, 0x1, URZ ;  /* 0x0000000104047890 */ /* 0x000fe2000fffe03f */
[C---:B------:R-:W-:Y:S01]  /*1620*/  ISETP.GT.AND P1, PT, R3.reuse, 0x1, PT ;  /* 0x000000010300780c */ /* 0x040fe20003f24270 */
[----:B------:R-:W-:Y:S01]  /*1630*/  UIADD3 UR5, UR5, 0x1, URZ ;  /* 0x0000000105057890 */ /* 0x000fe2000fffe03f */
[----:B------:R-:W-:Y:S01]  /*1640*/  VIADD R3, R3, 0xffffffff ;  /* 0xffffffff03037836 */ /* 0x000fe20000000000 */
[----:B------:R-:W-:Y:S02]  /*1650*/  UISETP.NE.AND UP0, UPT, UR4, 0x4, UPT ;  /* 0x000000040400788c */ /* 0x000fe4000bf05270 */
[----:B------:R-:W-:Y:S02]  /*1660*/  UISETP.NE.AND UP1, UPT, UR5, 0x4, UPT ;  /* 0x000000040500788c */ /* 0x000fe4000bf25270 */
[----:B------:R-:W-:Y:S02]  /*1670*/  USEL UR9, URZ, 0x1, UP0 ;  /* 0x000000013f097887 */ /* 0x000fe40008000000 */
[----:B------:R-:W-:-:S02]  /*1680*/  USEL UR4, UR4, URZ, UP0 ;  /* 0x0000003f04047287 */ /* 0x000fc40008000000 */
[----:B------:R-:W-:Y:S02]  /*1690*/  USEL UR5, UR5, URZ, UP1 ;  /* 0x0000003f05057287 */ /* 0x000fe40008800000 */
[----:B------:R-:W-:Y:S01]  /*16a0*/  UPLOP3.LUT UP0, UPT, UPT, UPT, UPT, 0x80, 0x0 ;  /* 0x000000000000789c */ /* 0x000fe20003f0f070 */
[----:B------:R-:W-:Y:S01]  /*16b0*/  LOP3.LUT R7, R7, UR9, RZ, 0x3c, !PT ;  /* 0x0000000907077c12 */ /* 0x000fe2000f8e3cff */
[----:B------:R-:W-:Y:S09]  /*16c0*/  @P1 BRA `(.L_x_18) ;  /* 0xfffffff800541947 */ /* 0x000ff2000383ffff */
.L_x_13:
[----:B------:R-:W-:Y:S02]  /*16d0*/  WARPGROUP.DEPBAR.LE gsb0, 0x0 ;  /* 0x00008000000079c5 */ /* 0x000fe40000010000 */
[----:B------:R-:W-:Y:S05]  /*16e0*/  @!P0 BRA `(.L_x_19) ;  /* 0x00000000003c8947 */ /* 0x000fea0003800000 */
[----:B------:R-:W-:-:S04]  /*16f0*/  LOP3.LUT R3, R2, 0x1, RZ, 0xfc, !PT ;  /* 0x0000000102037812 */ /* 0x000fc800078efcff */
[----:B------:R-:W-:-:S13]  /*1700*/  ISETP.NE.AND P0, PT, R3, 0x3, PT ;  /* 0x000000030300780c */ /* 0x000fda0003f05270 */
[----:B------:R-:W-:Y:S05]  /*1710*/  @!P0 BRA `(.L_x_20) ;  /* 0x0000000000048947 */ /* 0x000fea0003800000 */
[----:B------:R-:W-:Y:S01]  /*1720*/  BPT.TRAP 0x1 ;  /* 0x000000040000795c */ /* 0x000fe20000300000 */
.L_x_20:
[----:B0-----:R-:W0:Y:S01]  /*1730*/  S2R R6, SR_CgaCtaId ;  /* 0x0000000000067919 */ /* 0x001e220000008800 */
[----:B------:R-:W-:Y:S01]  /*1740*/  IMAD.SHL.U32 R4, R4, 0x8, RZ ;  /* 0x0000000804047824 */ /* 0x000fe200078e00ff */
[----:B------:R-:W-:Y:S02]  /*1750*/  MOV R3, 0x400 ;  /* 0x0000040000037802 */ /* 0x000fe40000000f00 */
[----:B------:R-:W-:Y:S02]  /*1760*/  ISETP.GT.U32.AND P0, PT, R2, 0x1, PT ;  /* 0x000000010200780c */ /* 0x000fe40003f04070 */
[----:B------:R-:W-:Y:S02]  /*1770*/  LOP3.LUT R4, R4, 0x18, RZ, 0xc0, !PT ;  /* 0x0000001804047812 */ /* 0x000fe400078ec0ff */
[----:B0-----:R-:W-:-:S04]  /*1780*/  LEA R3, R6, R3, 0x18 ;  /* 0x0000000306037211 */ /* 0x001fc800078ec0ff */
[----:B------:R-:W-:-:S04]  /*1790*/  IADD3 R4, R3, 0x30020, R4 ;  /* 0x0003002003047810 */ /* 0x000fc80007ffe004 */
[----:B------:R-:W-:-:S04]  /*17a0*/  PRMT R4, RZ, 0x654, R4 ;  /* 0x00000654ff047816 */ /* 0x000fc80000000004 */
[----:B------:R1:W-:Y:S01]  /*17b0*/  SYNCS.ARRIVE.TRANS64.RED.A1T0 RZ, [R4+URZ], RZ ;  /* 0x000000ff04ff79a7 */ /* 0x0003e2000810043f */
[----:B------:R-:W-:Y:S05]  /*17c0*/  @P0 BRA `(.L_x_19) ;  /* 0x0000000000040947 */ /* 0x000fea0003800000 */
[----:B------:R-:W-:Y:S01]  /*17d0*/  BPT.TRAP 0x1 ;  /* 0x000000040000795c */ /* 0x000fe20000300000 */
.L_x_19:
[----:B------:R-:W2:Y:S01]  /*17e0*/  S2R R3, SR_TID.X ;  /* 0x0000000000037919 */ /* 0x000ea20000002100 */
[----:B------:R-:W-:Y:S01]  /*17f0*/  ULDC.64 UR4, c[0x0][0x280] ;  /* 0x0000a00000047ab9 */ /* 0x000fe20000000a00 */
[----:B0-----:R-:W0:Y:S01]  /*1800*/  S2R R5, SR_CTAID.Y ;  /* 0x0000000000057919 */ /* 0x001e220000002600 */
[----:B------:R-:W4:Y:S01]  /*1810*/  S2R R13, SR_CTAID.X ;  /* 0x00000000000d7919 */ /* 0x000f220000002500 */
[----:B--2---:R-:W-:-:S04]  /*1820*/  SHF.R.S32.HI R2, RZ, 0x1f, R3 ;  /* 0x0000001fff027819 */ /* 0x004fc80000011403 */
[----:B------:R-:W-:Y:S01]  /*1830*/  LEA.HI R2, R2, R3, RZ, 0x7 ;  /* 0x0000000302027211 */ /* 0x000fe200078f38ff */
[----:B0-----:R-:W-:-:S03]  /*1840*/  IMAD.SHL.U32 R5, R5, 0x40, RZ ;  /* 0x0000004005057824 */ /* 0x001fc600078e00ff */
[----:B------:R-:W-:Y:S01]  /*1850*/  LOP3.LUT R2, R2, 0xffffff80, RZ, 0xc0, !PT ;  /* 0xffffff8002027812 */ /* 0x000fe200078ec0ff */
[----:B----4-:R-:W-:Y:S01]  /*1860*/  IMAD.SHL.U32 R10, R13, 0x80, RZ ;  /* 0x000000800d0a7824 */ /* 0x010fe200078e00ff */
[----:B------:R-:W-:-:S03]  /*1870*/  ISETP.GE.AND P0, PT, R5, UR5, PT ;  /* 0x0000000505007c0c */ /* 0x000fc6000bf06270 */
[----:B------:R-:W-:Y:S01]  /*1880*/  IMAD.IADD R2, R3, 0x1, -R2 ;  /* 0x0000000103027824 */ /* 0x000fe200078e0a02 */
[----:B------:R-:W-:-:S04]  /*1890*/  ISETP.GE.OR P0, PT, R10, UR4, P0 ;  /* 0x000000040a007c0c */ /* 0x000fc80008706670 */
[----:B------:R-:W-:-:S04]  /*18a0*/  SHF.R.S32.HI R3, RZ, 0x1f, R2 ;  /* 0x0000001fff037819 */ /* 0x000fc80000011402 */
[----:B-1----:R-:W-:-:S04]  /*18b0*/  LEA.HI R4, R3, R2, RZ, 0x2 ;  /* 0x0000000203047211 */ /* 0x002fc800078f10ff */
[--C-:B------:R-:W-:Y:S02]  /*18c0*/  SHF.R.S32.HI R16, RZ, 0x2, R4.reuse ;  /* 0x00000002ff107819 */ /* 0x100fe40000011404 */
[----:B------:R-:W-:-:S04]  /*18d0*/  SHF.R.S32.HI R7, RZ, 0x1f, R4 ;  /* 0x0000001fff077819 */ /* 0x000fc80000011404 */
[----:B------:R-:W-:-:S04]  /*18e0*/  LEA.HI R7, R7, R16, RZ, 0x3 ;  /* 0x0000001007077211 */ /* 0x000fc800078f18ff */
[----:B------:R-:W-:Y:S01]  /*18f0*/  LOP3.LUT R17, R7, 0xfffffff8, RZ, 0xc0, !PT ;  /* 0xfffffff807117812 */ /* 0x000fe200078ec0ff */
[----:B------:R-:W-:Y:S06]  /*1900*/  @P0 EXIT ;  /* 0x000000000000094d */ /* 0x000fec0003800000 */
[----:B------:R-:W0:Y:S01]  /*1910*/  LDC.64 R6, c[0x0][0x5d0] ;  /* 0x00017400ff067b82 */ /* 0x000e220000000a00 */
[----:B------:R-:W-:Y:S01]  /*1920*/  IMAD.IADD R16, R16, 0x1, -R17 ;  /* 0x0000000110107824 */ /* 0x000fe200078e0a11 */
[----:B------:R-:W-:Y:S02]  /*1930*/  LOP3.LUT R9, R4, 0x7ffffffc, RZ, 0xc0, !PT ;  /* 0x7ffffffc04097812 */ /* 0x000fe400078ec0ff */
[----:B------:R-:W-:Y:S02]  /*1940*/  LEA.HI R3, R3, R2, RZ, 0x5 ;  /* 0x0000000203037211 */ /* 0x000fe400078f28ff */
[----:B------:R-:W-:Y:S01]  /*1950*/  SHF.R.S32.HI R17, RZ, 0x1f, R16 ;  /* 0x0000001fff117819 */ /* 0x000fe20000011410 */
[----:B------:R-:W-:Y:S01]  /*1960*/  IMAD.IADD R9, R2, 0x1, -R9 ;  /* 0x0000000102097824 */ /* 0x000fe200078e0a09 */
[----:B------:R-:W-:Y:S02]  /*1970*/  SHF.R.S32.HI R11, RZ, 0x5, R3 ;  /* 0x00000005ff0b7819 */ /* 0x000fe40000011403 */
[----:B---3-5:R-:W-:Y:S01]  /*1980*/  FSETP.NEU.AND P1, PT, R14, RZ, PT ;  /* 0x000000ff0e00720b */ /* 0x028fe20003f2d000 */
[----:B------:R-:W-:-:S02]  /*1990*/  IMAD.SHL.U32 R8, R9, 0x2, RZ ;  /* 0x0000000209087824 */ /* 0x000fc400078e00ff */
[----:B------:R-:W-:-:S03]  /*19a0*/  IMAD.WIDE R2, R13, 0x80, R16 ;  /* 0x000000800d027825 */ /* 0x000fc600078e0210 */
[----:B------:R-:W-:Y:S01]  /*19b0*/  IADD3 R4, P0, R5, R8, RZ ;  /* 0x0000000805047210 */ /* 0x000fe20007f1e0ff */
[C---:B------:R-:W-:Y:S01]  /*19c0*/  IMAD R9, R11.reuse, -0x10, -R10 ;  /* 0xfffffff00b097824 */ /* 0x040fe200078e0a0a */
[----:B------:R-:W-:Y:S01]  /*19d0*/  SHF.R.S32.HI R10, RZ, 0x1f, R8 ;  /* 0x0000001fff0a7819 */ /* 0x000fe20000011408 */
[----:B------:R-:W-:Y:S01]  /*19e0*/  IMAD.WIDE R2, R11, 0x10, R2 ;  /* 0x000000100b027825 */ /* 0x000fe200078e0202 */
[----:B------:R-:W-:Y:S02]  /*19f0*/  IADD3 R15, -R8, UR5, -R5 ;  /* 0x00000005080f7c10 */ /* 0x000fe4000fffe905 */
[----:B------:R-:W-:Y:S01]  /*1a00*/  LEA.HI.X.SX32 R5, R5, R10, 0x1, P0 ;  /* 0x0000000a05057211 */ /* 0x000fe200000f0eff */
[-C--:B0-----:R-:W-:Y:S01]  /*1a10*/  IMAD R8, R3, R6.reuse, RZ ;  /* 0x0000000603087224 */ /* 0x081fe200078e02ff */
[----:B------:R-:W-:Y:S01]  /*1a20*/  IADD3 R16, R9, UR4, -R16 ;  /* 0x0000000409107c10 */ /* 0x000fe2000fffe810 */
[----:B------:R-:W-:Y:S01]  /*1a30*/  IMAD.SHL.U32 R20, R6, 0x8, RZ ;  /* 0x0000000806147824 */ /* 0x000fe200078e00ff */
[----:B------:R-:W-:Y:S01]  /*1a40*/  ISETP.GT.AND P4, PT, R15, RZ, PT ;  /* 0x000000ff0f00720c */ /* 0x000fe20003f84270 */
[----:B------:R-:W-:Y:S01]  /*1a50*/  IMAD.WIDE.U32 R10, R2, R6, R4 ;  /* 0x00000006020a7225 */ /* 0x000fe200078e0004 */
[----:B------:R-:W-:-:S02]  /*1a60*/  SHF.L.U64.HI R19, R6, 0x3, R7 ;  /* 0x0000000306137819 */ /* 0x000fc40000010207 */
[----:B------:R-:W-:Y:S01]  /*1a70*/  P2R R9, PR, RZ, 0x10 ;  /* 0x00000010ff097803 */ /* 0x000fe20000000000 */
[----:B------:R-:W-:Y:S01]  /*1a80*/  IMAD R13, R2, R7, R8 ;  /* 0x00000007020d7224 */ /* 0x000fe200078e0208 */
[----:B------:R-:W-:Y:S01]  /*1a90*/  ISETP.GT.AND P0, PT, R16, RZ, P4 ;  /* 0x000000ff1000720c */ /* 0x000fe20002704270 */
[C---:B------:R-:W-:Y:S01]  /*1aa0*/  IMAD.SHL.U32 R17, R6.reuse, 0x40, RZ ;  /* 0x0000004006117824 */ /* 0x040fe200078e00ff */
[----:B------:R-:W-:Y:S01]  /*1ab0*/  SHF.L.U64.HI R18, R6, 0x6, R7 ;  /* 0x0000000606127819 */ /* 0x000fe20000010207 */
[----:B------:R-:W-:Y:S01]  /*1ac0*/  IMAD.IADD R13, R11, 0x1, R13 ;  /* 0x000000010b0d7824 */ /* 0x000fe200078e020d */
[----:B------:R-:W-:Y:S09]  /*1ad0*/  @!P1 BRA `(.L_x_21) ;  /* 0x0000003000209947 */ /* 0x000ff20003800000 */
[----:B------:R-:W-:Y:S01]  /*1ae0*/  ULDC.64 UR6, c[0x0][0x5b0] ;  /* 0x00016c0000067ab9 */ /* 0x000fe20000000a00 */
[----:B------:R-:W-:Y:S01]  /*1af0*/  ULDC.64 UR8, c[0x0][0x5a8] ;  /* 0x00016a0000087ab9 */ /* 0x000fe20000000a00 */
[----:B------:R-:W-:Y:S01]  /*1b00*/  IMAD R21, R3, UR6, RZ ;  /* 0x0000000603157c24 */ /* 0x000fe2000f8e02ff */
[----:B------:R-:W-:Y:S01]  /*1b10*/  ULDC.64 UR4, c[0x0][0x5c8] ;  /* 0x0001720000047ab9 */ /* 0x000fe20000000a00 */
[----:B------:R-:W-:-:S04]  /*1b20*/  IMAD.WIDE.U32 R8, R2, UR6, R4 ;  /* 0x0000000602087c25 */ /* 0x000fc8000f8e0004 */
[----:B------:R-:W-:Y:S01]  /*1b30*/  IMAD R21, R2, UR7, R21 ;  /* 0x0000000702157c24 */ /* 0x000fe2000f8e0215 */
[----:B------:R-:W-:-:S03]  /*1b40*/  LEA R6, P1, R8, UR8, 0x2 ;  /* 0x0000000808067c11 */ /* 0x000fc6000f8210ff */
[----:B------:R-:W-:-:S05]  /*1b50*/  IMAD.IADD R7, R9, 0x1, R21 ;  /* 0x0000000109077824 */ /* 0x000fca00078e0215 */
[----:B------:R-:W-:-:S05]  /*1b60*/  LEA.HI.X R7, R8, UR9, R7, 0x2, P1 ;  /* 0x0000000908077c11 */ /* 0x000fca00088f1407 */
[----:B------:R-:W2:Y:S01]  /*1b70*/  @P0 LDG.E.LTC128B R11, desc[UR14][R6.64] ;  /* 0x0000000e060b0981 */ /* 0x000ea2000c1e1920 */
[----:B------:R-:W-:Y:S01]  /*1b80*/  ISETP.GT.AND P3, PT, R15, 0x1, PT ;  /* 0x000000010f00780c */ /* 0x000fe20003f64270 */
[----:B------:R-:W-:Y:S01]  /*1b90*/  BSSY B0, `(.L_x_22) ;  /* 0x000000d000007945 */ /* 0x000fe20003800000 */
[----:B------:R-:W-:Y:S02]  /*1ba0*/  LEA R8, P2, R10, UR4, 0x2 ;  /* 0x000000040a087c11 */ /* 0x000fe4000f8410ff */
[----:B------:R-:W-:Y:S02]  /*1bb0*/  ISETP.GT.AND P1, PT, R16, RZ, P3 ;  /* 0x000000ff1000720c */ /* 0x000fe40001f24270 */
[----:B--2---:R-:W-:Y:S01]  /*1bc0*/  LOP3.LUT R9, R11, 0xffffe000, RZ, 0xc0, !PT ;  /* 0xffffe0000b097812 */ /* 0x004fe200078ec0ff */
[----:B------:R-:W-:-:S04]  /*1bd0*/  IMAD.MOV.U32 R22, RZ, RZ, R11 ;  /* 0x000000ffff167224 */ /* 0x000fc800078e000b */
[----:B------:R-:W-:-:S04]  /*1be0*/  FMUL R9, R9, R14 ;  /* 0x0000000e09097220 */ /* 0x000fc80000400000 */
[----:B------:R-:W-:Y:S01]  /*1bf0*/  FFMA R23, R56, R0, R9 ;  /* 0x0000000038177223 */ /* 0x000fe20000000009 */
[----:B------:R-:W-:Y:S02]  /*1c00*/  P2R R9, PR, RZ, 0x8 ;  /* 0x00000008ff097803 */ /* 0x000fe40000000000 */
[----:B------:R-:W-:Y:S02]  /*1c10*/  LEA.HI.X R9, R10, UR5, R13, 0x2, P2 ;  /* 0x000000050a097c11 */ /* 0x000fe400090f140d */
[----:B------:R-:W-:-:S05]  /*1c20*/  F2FP.TF32.F32.PACK_B R23, R23 ;  /* 0x00000017ff17723e */ /* 0x000fca00024050ff */
[----:B------:R0:W-:Y:S01]  /*1c30*/  @P0 STG.E desc[UR14][R8.64], R23 ;  /* 0x0000001708000986 */ /* 0x0001e2000c10190e */
[----:B------:R-:W-:Y:S05]  /*1c40*/  @!P1 BRA `(.L_x_23) ;  /* 0x0000000000049947 */ /* 0x000fea0003800000 */
[----:B------:R1:W5:Y:S02]  /*1c50*/  LDG.E.LTC128B R22, desc[UR14][R6.64+0x4] ;  /* 0x0000040e06167981 */ /* 0x000364000c1e1920 */
.L_x_23:
[----:B------:R-:W-:Y:S05]  /*1c60*/  BSYNC B0 ;  /* 0x0000000000007941 */ /* 0x000fea0003800000 */
.L_x_22:
[----:B------:R-:W-:Y:S01]  /*1c70*/  USHF.L.U32 UR4, UR6, 0x3, URZ ;  /* 0x0000000306047899 */ /* 0x000fe2000800063f */
[----:B0----5:R-:W-:Y:S01]  /*1c80*/  LOP3.LUT R23, R22, 0xffffe000, RZ, 0xc0, !PT ;  /* 0xffffe00016177812 */ /* 0x021fe200078ec0ff */
[----:B------:R-:W-:Y:S01]  /*1c90*/  USHF.L.U64.HI UR5, UR6, 0x3, UR7 ;  /* 0x0000000306057899 */ /* 0x000fe20008010207 */
[----:B------:R-:W-:-:S03]  /*1ca0*/  ISETP.GT.AND P0, PT, R16, 0x8, P4 ;  /* 0x000000081000780c */ /* 0x000fc60002704270 */
[----:B------:R-:W-:Y:S02]  /*1cb0*/  IMAD.U32 R10, RZ, RZ, UR4 ;  /* 0x00000004ff0a7e24 */ /* 0x000fe4000f8e00ff */
[----:B------:R-:W-:Y:S01]  /*1cc0*/  FMUL R56, R23, R14 ;  /* 0x0000000e17387220 */ /* 0x000fe20000400000 */
[----:B------:R-:W-:-:S03]  /*1cd0*/  IMAD.U32 R11, RZ, RZ, UR5 ;  /* 0x00000005ff0b7e24 */ /* 0x000fc6000f8e00ff */
[----:B------:R-:W-:Y:S01]  /*1ce0*/  FFMA R57, R57, R0, R56 ;  /* 0x0000000039397223 */ /* 0x000fe20000000038 */
[----:B------:R-:W-:-:S04]  /*1cf0*/  IMAD.WIDE.U32 R12, R2, UR6, R10 ;  /* 0x00000006020c7c25 */ /* 0x000fc8000f8e000a */
[----:B------:R-:W-:Y:S02]  /*1d00*/  F2FP.TF32.F32.PACK_B R57, R57 ;  /* 0x00000039ff39723e */ /* 0x000fe400024050ff */
[----:B------:R-:W-:-:S03]  /*1d10*/  IADD3 R23, P2, R4, R12, RZ ;  /* 0x0000000c04177210 */ /* 0x000fc60007f5e0ff */
[----:B------:R0:W-:Y:S01]  /*1d20*/  @P1 STG.E desc[UR14][R8.64+0x4], R57 ;  /* 0x0000043908001986 */ /* 0x0001e2000c10190e */
[----:B------:R-:W-:Y:S02]  /*1d30*/  IADD3.X R56, R5, R21, R13, P2, !PT ;  /* 0x0000001505387210 */ /* 0x000fe400017fe40d */
[----:B------:R-:W-:-:S04]  /*1d40*/  LEA R12, P2, R23, UR8, 0x2 ;  /* 0x00000008170c7c11 */ /* 0x000fc8000f8410ff */
[----:B------:R-:W-:-:S05]  /*1d50*/  LEA.HI.X R13, R23, UR9, R56, 0x2, P2 ;  /* 0x00000009170d7c11 */ /* 0x000fca00090f1438 */
[----:B------:R-:W2:Y:S01]  /*1d60*/  @P0 LDG.E.LTC128B R22, desc[UR14][R12.64] ;  /* 0x0000000e0c160981 */ /* 0x000ea2000c1e1920 */
[C---:B------:R-:W-:Y:S01]  /*1d70*/  IMAD.SHL.U32 R23, R20.reuse, 0x4, RZ ;  /* 0x0000000414177824 */ /* 0x040fe200078e00ff */
[----:B------:R-:W-:Y:S01]  /*1d80*/  SHF.L.U64.HI R19, R20, 0x2, R19 ;  /* 0x0000000214137819 */ /* 0x000fe20000010213 */
[----:B------:R-:W-:Y:S01]  /*1d90*/  BSSY B0, `(.L_x_24) ;  /* 0x000000b000007945 */ /* 0x000fe20003800000 */
[----:B------:R-:W-:Y:S02]  /*1da0*/  ISETP.GT.AND P1, PT, R16, 0x8, P3 ;  /* 0x000000081000780c */ /* 0x000fe40001f24270 */
[----:B------:R-:W-:Y:S02]  /*1db0*/  IADD3 R20, P2, R23, R8, RZ ;  /* 0x0000000817147210 */ /* 0x000fe40007f5e0ff */
[----:B--2---:R-:W-:-:S05]  /*1dc0*/  LOP3.LUT R21, R22, 0xffffe000, RZ, 0xc0, !PT ;  /* 0xffffe00016157812 */ /* 0x004fca00078ec0ff */
[----:B------:R-:W-:-:S04]  /*1dd0*/  FMUL R21, R21, R14 ;  /* 0x0000000e15157220 */ /* 0x000fc80000400000 */
[----:B------:R-:W-:Y:S01]  /*1de0*/  FFMA R89, R58, R0, R21 ;  /* 0x000000003a597223 */ /* 0x000fe20000000015 */
[----:B------:R-:W-:-:S04]  /*1df0*/  IMAD.X R21, R19, 0x1, R9, P2 ;  /* 0x0000000113157824 */ /* 0x000fc800010e0609 */
[----:B------:R-:W-:-:S05]  /*1e00*/  F2FP.TF32.F32.PACK_B R89, R89 ;  /* 0x00000059ff59723e */ /* 0x000fca00024050ff */
[----:B------:R0:W-:Y:S01]  /*1e10*/  @P0 STG.E desc[UR14][R20.64], R89 ;  /* 0x0000005914000986 */ /* 0x0001e2000c10190e */
[----:B------:R-:W-:Y:S05]  /*1e20*/  @!P1 BRA `(.L_x_25) ;  /* 0x0000000000049947 */ /* 0x000fea0003800000 */
[----:B------:R2:W5:Y:S02]  /*1e30*/  LDG.E.LTC128B R22, desc[UR14][R12.64+0x4] ;  /* 0x0000040e0c167981 */ /* 0x000564000c1e1920 */
.L_x_25:
[----:B------:R-:W-:Y:S05]  /*1e40*/  BSYNC B0 ;  /* 0x0000000000007941 */ /* 0x000fea0003800000 */
.L_x_24:
[----:B0----5:R-:W-:Y:S01]  /*1e50*/  LOP3.LUT R57, R22, 0xffffe000, RZ, 0xc0, !PT ;  /* 0xffffe00016397812 */ /* 0x021fe200078ec0ff */
[----:B------:R-:W-:Y:S01]  /*1e60*/  BSSY B0, `(.L_x_26) ;  /* 0x000000a000007945 */ /* 0x000fe20003800000 */
[----:B------:R-:W-:-:S03]  /*1e70*/  ISETP.GT.AND P3, PT, R15, 0x8, PT ;  /* 0x000000080f00780c */ /* 0x000fc60003f64270 */
[----:B------:R-:W-:Y:S01]  /*1e80*/  FMUL R56, R57, R14 ;  /* 0x0000000e39387220 */ /* 0x000fe20000400000 */
[----:B------:R-:W-:-:S03]  /*1e90*/  ISETP.GT.AND P0, PT, R16, RZ, P3 ;  /* 0x000000ff1000720c */ /* 0x000fc60001f04270 */
[----:B------:R-:W-:Y:S01]  /*1ea0*/  FFMA R59, R59, R0, R56 ;  /* 0x000000003b3b7223 */ /* 0x000fe20000000038 */
[----:B------:R-:W-:-:S04]  /*1eb0*/  P2R R56, PR, RZ, 0x8 ;  /* 0x00000008ff387803 */ /* 0x000fc80000000000 */
[----:B------:R-:W-:-:S05]  /*1ec0*/  F2FP.TF32.F32.PACK_B R59, R59 ;  /* 0x0000003bff3b723e */ /* 0x000fca00024050ff */
[----:B------:R0:W-:Y:S01]  /*1ed0*/  @P1 STG.E desc[UR14][R20.64+0x4], R59 ;  /* 0x0000043b14001986 */ /* 0x0001e2000c10190e */
[----:B------:R-:W-:Y:S05]  /*1ee0*/  @!P0 BRA `(.L_x_27) ;  /* 0x0000000000048947 */ /* 0x000fea0003800000 */
[----:B------:R3:W5:Y:S02]  /*1ef0*/  LDG.E.LTC128B R22, desc[UR14][R6.64+0x20] ;  /* 0x0000200e06167981 */ /* 0x000764000c1e1920 */
.L_x_27:
[----:B------:R-:W-:Y:S05]  /*1f00*/  BSYNC B0 ;  /* 0x0000000000007941 */ /* 0x000fea0003800000 */
.L_x_26:
[----:B-----5:R-:W-:Y:S01]  /*1f10*/  LOP3.LUT R57, R22, 0xffffe000, RZ, 0xc0, !PT ;  /* 0xffffe00016397812 */ /* 0x020fe200078ec0ff */
[----:B------:R-:W-:Y:S01]  /*1f20*/  BSSY B0, `(.L_x_28) ;  /* 0x000000a000007945 */ /* 0x000fe20003800000 */
[----:B------:R-:W-:-:S03]  /*1f30*/  ISETP.GT.AND P2, PT, R15, 0x9, PT ;  /* 0x000000090f00780c */ /* 0x000fc60003f44270 */
[----:B------:R-:W-:Y:S01]  /*1f40*/  FMUL R57, R57, R14 ;  /* 0x0000000e39397220 */ /* 0x000fe20000400000 */
[----:B------:R-:W-:Y:S02]  /*1f50*/  ISETP.GT.AND P1, PT, R16, RZ, P2 ;  /* 0x000000ff1000720c */ /* 0x000fe40001724270 */
[----:B------:R-:W-:Y:S01]  /*1f60*/  P2R R56, PR, RZ, 0x4 ;  /* 0x00000004ff387803 */ /* 0x000fe20000000000 */
[----:B------:R-:W-:-:S05]  /*1f70*/  FFMA R57, R60, R0, R57 ;  /* 0x000000003c397223 */ /* 0x000fca0000000039 */
[----:B------:R-:W-:-:S05]  /*1f80*/  F2FP.TF32.F32.PACK_B R57, R57 ;  /* 0x00000039ff39723e */ /* 0x000fca00024050ff */
[----:B------:R4:W-:Y:S01]  /*1f90*/  @P0 STG.E desc[UR14][R8.64+0x20], R57 ;  /* 0x0000203908000986 */ /* 0x0009e2000c10190e */
[----:B------:R-:W-:Y:S05]  /*1fa0*/  @!P1 BRA `(.L_x_29) ;  /* 0x0000000000049947 */ /* 0x000fea0003800000 */
[----:B------:R0:W5:Y:S02]  /*1fb0*/  LDG.E.LTC128B R22, desc[UR14][R6.64+0x24] ;  /* 0x0000240e06167981 */ /* 0x000164000c1e1920 */
.L_x_29:
[----:B------:R-:W-:Y:S05]  /*1fc0*/  BSYNC B0 ;  /* 0x0000000000007941 */ /* 0x000fea0003800000 */
.L_x_28:
[----:B----45:R-:W-:Y:S01]  /*1fd0*/  LOP3.LUT R57, R22, 0xffffe000, RZ, 0xc0, !PT ;  /* 0xffffe00016397812 */ /* 0x030fe200078ec0ff */
[----:B------:R-:W-:Y:S01]  /*1fe0*/  BSSY B0, `(.L_x_30) ;  /* 0x0000008000007945 */ /* 0x000fe20003800000 */
[----:B------:R-:W-:-:S03]  /*1ff0*/  ISETP.GT.AND P0, PT, R16, 0x8, P3 ;  /* 0x000000081000780c */ /* 0x000fc60001f04270 */
[----:B------:R-:W-:-:S04]  /*2000*/  FMUL R56, R57, R14 ;  /* 0x0000000e39387220 */ /* 0x000fc80000400000 */
[----:B------:R-:W-:-:S05]  /*2010*/  FFMA R61, R61, R0, R56 ;  /* 0x000000003d3d7223 */ /* 0x000fca0000000038 */
[----:B------:R-:W-:-:S05]  /*2020*/  F2FP.TF32.F32.PACK_B R61, R61 ;  /* 0x0000003dff3d723e */ /* 0x000fca00024050ff */
[----:B------:R4:W-:Y:S01]  /*2030*/  @P1 STG.E desc[UR14][R8.64+0x24], R61 ;  /* 0x0000243d08001986 */ /* 0x0009e2000c10190e */
[----:B------:R-:W-:Y:S05]  /*2040*/  @!P0 BRA `(.L_x_31) ;  /* 0x0000000000048947 */ /* 0x000fea0003800000 */
[----:B------:R0:W5:Y:S02]  /*2050*/  LDG.E.LTC128B R22, desc[UR14][R12.64+0x20] ;  /* 0x0000200e0c167981 */ /* 0x000164000c1e1920 */
.L_x_31:
[----:B------:R-:W-:Y:S05]  /*2060*/  BSYNC B0 ;  /* 0x0000000000007941 */ /* 0x000fea0003800000 */
.L_x_30:
[----:B-----5:R-:W-:Y:S01]  /*2070*/  LOP3.LUT R57, R22, 0xffffe000, RZ, 0xc0, !PT ;  /* 0xffffe00016397812 */ /* 0x020fe200078ec0ff */
[----:B------:R-:W-:Y:S01]  /*2080*/  BSSY B0, `(.L_x_32) ;  /* 0x0000009000007945 */ /* 0x000fe20003800000 */
[----:B------:R-:W-:-:S03]  /*2090*/  ISETP.GT.AND P1, PT, R16, 0x8, P2 ;  /* 0x000000081000780c */ /* 0x000fc60001724270 */
[----:B------:R-:W-:-:S04]  /*20a0*/  FMUL R57, R57, R14 ;  /* 0x0000000e39397220 */ /* 0x000fc80000400000 */
[----:B0-----:R-:W-:Y:S01]  /*20b0*/  FFMA R59, R62, R0, R57 ;  /* 0x000000003e3b7223 */ /* 0x001fe20000000039 */
[----:B------:R-:W-:-:S04]  /*20c0*/  IMAD.SHL.U32 R57, R17, 0x4, RZ ;  /* 0x0000000411397824 */ /* 0x000fc800078e00ff */
[----:B------:R-:W-:-:S05]  /*20d0*/  F2FP.TF32.F32.PACK_B R59, R59 ;  /* 0x0000003bff3b723e */ /* 0x000fca00024050ff */
[----:B------:R0:W-:Y:S01]  /*20e0*/  @P0 STG.E desc[UR14][R20.64+0x20], R59 ;  /* 0x0000203b14000986 */ /* 0x0001e2000c10190e */
[----:B------:R-:W-:Y:S05]  /*20f0*/  @!P1 BRA `(.L_x_33) ;  /* 0x0000000000049947 */ /* 0x000fea0003800000 */
[----:B------:R0:W5:Y:S02]  /*2100*/  LDG.E.LTC128B R22, desc[UR14][R12.64+0x24] ;  /* 0x0000240e0c167981 */ /* 0x000164000c1e1920 */
.L_x_33:
[----:B------:R-:W-:Y:S05]  /*2110*/  BSYNC B0 ;  /* 0x0000000000007941 */ /* 0x000fea0003800000 */
.L_x_32:
[----:B0----5:R-:W-:Y:S01]  /*2120*/  LOP3.LUT R59, R22, 0xffffe000, RZ, 0xc0, !PT ;  /* 0xffffe000163b7812 */ /* 0x021fe200078ec0ff */
[----:B------:R-:W-:Y:S01]  /*2130*/  BSSY B0, `(.L_x_34) ;  /* 0x000000d000007945 */ /* 0x000fe20003800000 */
[----:B------:R-:W-:Y:S02]  /*2140*/  SHF.L.U64.HI R17, R17, 0x2, R18 ;  /* 0x0000000211117819 */ /* 0x000fe40000010212 */
[----:B------:R-:W-:Y:S01]  /*2150*/  IADD3 R18, P0, P2, R57, R8, R23 ;  /* 0x0000000839127210 */ /* 0x000fe20007a1e017 */
[----:B------:R-:W-:Y:S01]  /*2160*/  FMUL R56, R59, R14 ;  /* 0x0000000e3b387220 */ /* 0x000fe20000400000 */
[----:B------:R-:W-:Y:S02]  /*2170*/  ISETP.GT.AND P3, PT, R15, 0x10, PT ;  /* 0x000000100f00780c */ /* 0x000fe40003f64270 */
[----:B------:R-:W-:Y:S01]  /*2180*/  IADD3.X R19, R17, R9, R19, P0, P2 ;  /* 0x0000000911137210 */ /* 0x000fe200007e4413 */
[----:B------:R-:W-:Y:S01]  /*2190*/  FFMA R63, R63, R0, R56 ;  /* 0x000000003f3f7223 */ /* 0x000fe20000000038 */
[----:B------:R-:W-:-:S02]  /*21a0*/  ISETP.GT.AND P0, PT, R16, RZ, P3 ;  /* 0x000000ff1000720c */ /* 0x000fc40001f04270 */
[----:B------:R-:W-:Y:S02]  /*21b0*/  P2R R23, PR, RZ, 0x8 ;  /* 0x00000008ff177803 */ /* 0x000fe40000000000 */
[----:B------:R-:W-:-:S05]  /*21c0*/  F2FP.TF32.F32.PACK_B R63, R63 ;  /* 0x0000003fff3f723e */ /* 0x000fca00024050ff */
[----:B------:R0:W-:Y:S04]  /*21d0*/  @P1 STG.E desc[UR14][R20.64+0x24], R63 ;  /* 0x0000243f14001986 */ /* 0x0001e8000c10190e */
[----:B------:R-:W-:Y:S05]  /*21e0*/  @!P0 BRA `(.L_x_35) ;  /* 0x0000000000048947 */ /* 0x000fea0003800000 */
[----:B------:R0:W5:Y:S02]  /*21f0*/  LDG.E.LTC128B R22, desc[UR14][R6.64+0x40] ;  /* 0x0000400e06167981 */ /* 0x000164000c1e1920 */
.L_x_35:
[----:B------:R-:W-:Y:S05]  /*2200*/  BSYNC B0 ;  /* 0x0000000000007941 */ /* 0x000fea0003800000 */
.L_x_34:
[----:B-----5:R-:W-:Y:S01]  /*2210*/  LOP3.LUT R23, R22, 0xffffe000, RZ, 0xc0, !PT ;  /* 0xffffe00016177812 */ /* 0x020fe200078ec0ff */
[----:B------:R-:W-:Y:S01]  /*2220*/  BSSY B0, `(.L_x_36) ;  /* 0x000000a000007945 */ /* 0x000fe20003800000 */
[----:B------:R-:W-:-:S03]  /*2230*/  ISETP.GT.AND P1, PT, R15, 0x11, PT ;  /* 0x000000110f00780c */ /* 0x000fc60003f24270 */
[----:B------:R-:W-:-:S04]  /*2240*/  FMUL R23, R23, R14 ;  /* 0x0000000e17177220 */ /* 0x000fc80000400000 */
[----:B------:R-:W-:-:S05]  /*2250*/  FFMA R23, R64, R0, R23 ;  /* 0x0000000040177223 */ /* 0x000fca0000000017 */
[----:B------:R-:W-:-:S05]  /*2260*/  F2FP.TF32.F32.PACK_B R23, R23 ;  /* 0x00000017ff17723e */ /* 0x000fca00024050ff */
[----:B------:R1:W-:Y:S01]  /*2270*/  @P0 STG.E desc[UR14][R8.64+0x40], R23 ;  /* 0x0000401708000986 */ /* 0x0003e2000c10190e */
[----:B------:R-:W-:Y:S02]  /*2280*/  ISETP.GT.AND P0, PT, R16, RZ, P1 ;  /* 0x000000ff1000720c */ /* 0x000fe40000f04270 */
[----:B-1----:R-:W-:-:S11]  /*2290*/  P2R R23, PR, RZ, 0x2 ;  /* 0x00000002ff177803 */ /* 0x002fd60000000000 */
[----:B------:R-:W-:Y:S05]  /*22a0*/  @!P0 BRA `(.L_x_37) ;  /* 0x0000000000048947 */ /* 0x000fea0003800000 */
[----:B------:R1:W5:Y:S02]  /*22b0*/  LDG.E.LTC128B R22, desc[UR14][R6.64+0x44] ;  /* 0x0000440e06167981 */ /* 0x000364000c1e1920 */
.L_x_37:
[----:B------:R-:W-:Y:S05]  /*22c0*/  BSYNC B0 ;  /* 0x0000000000007941 */ /* 0x000fea0003800000 */
.L_x_36:
[----:B-----5:R-:W-:Y:S01]  /*22d0*/  LOP3.LUT R23, R22, 0xffffe000, RZ, 0xc0, !PT ;  /* 0xffffe00016177812 */ /* 0x020fe200078ec0ff */
[----:B------:R-:W-:Y:S04]  /*22e0*/  BSSY B0, `(.L_x_38) ;  /* 0x0000008000007945 */ /* 0x000fe80003800000 */
[----:B------:R-:W-:-:S04]  /*22f0*/  FMUL R56, R23, R14 ;  /* 0x0000000e17387220 */ /* 0x000fc80000400000 */
[----:B------:R-:W-:-:S05]  /*2300*/  FFMA R65, R65, R0, R56 ;  /* 0x0000000041417223 */ /* 0x000fca0000000038 */
[----:B------:R-:W-:-:S05]  /*2310*/  F2FP.TF32.F32.PACK_B R65, R65 ;  /* 0x00000041ff41723e */ /* 0x000fca00024050ff */
[----:B------:R0:W-:Y:S01]  /*2320*/  @P0 STG.E desc[UR14][R8.64+0x44], R65 ;  /* 0x0000444108000986 */ /* 0x0001e2000c10190e */
[----:B------:R-:W-:-:S13]  /*2330*/  ISETP.GT.AND P0, PT, R16, 0x8, P3 ;  /* 0x000000081000780c */ /* 0x000fda0001f04270 */
[----:B0-----:R-:W-:Y:S05]  /*2340*/  @!P0 BRA `(.L_x_39) ;  /* 0x0000000000048947 */ /* 0x001fea0003800000 */
[----:B------:R0:W5:Y:S02]  /*2350*/  LDG.E.LTC128B R22, desc[UR14][R12.64+0x40] ;  /* 0x0000400e0c167981 */ /* 0x000164000c1e1920 */
.L_x_39:
[----:B------:R-:W-:Y:S05]  /*2360*/  BSYNC B0 ;  /* 0x0000000000007941 */ /* 0x000fea0003800000 */
.L_x_38:
[----:B-----5:R-:W-:Y:S01]  /*2370*/  LOP3.LUT R23, R22, 0xffffe000, RZ, 0xc0, !PT ;  /* 0xffffe00016177812 */ /* 0x020fe200078ec0ff */
[----:B------:R-:W-:Y:S01]  /*2380*/  BSSY B0, `(.L_x_40) ;  /* 0x000000b000007945 */ /* 0x000fe20003800000 */
[----:B------:R-:W-:-:S03]  /*2390*/  IMAD.MOV.U32 R56, RZ, RZ, R22 ;  /* 0x000000ffff387224 */ /* 0x000fc600078e0016 */
[----:B------:R-:W-:-:S04]  /*23a0*/  FMUL R23, R23, R14 ;  /* 0x0000000e17177220 */ /* 0x000fc80000400000 */
[----:B----4-:R-:W-:-:S05]  /*23b0*/  FFMA R61, R66, R0, R23 ;  /* 0x00000000423d7223 */ /* 0x010fca0000000017 */
[----:B------:R-:W-:-:S05]  /*23c0*/  F2FP.TF32.F32.PACK_B R61, R61 ;  /* 0x0000003dff3d723e */ /* 0x000fca00024050ff */
[----:B------:R4:W-:Y:S01]  /*23d0*/  @P0 STG.E desc[UR14][R20.64+0x40], R61 ;  /* 0x0000403d14000986 */ /* 0x0009e2000c10190e */
[----:B------:R-:W-:-:S05]  /*23e0*/  IADD3 R59, P0, R2, 0x40, RZ ;  /* 0x00000040023b7810 */ /* 0x000fca0007f1e0ff */
[----:B------:R-:W-:Y:S01]  /*23f0*/  IMAD.X R23, RZ, RZ, R3, P0 ;  /* 0x000000ffff177224 */ /* 0x000fe200000e0603 */
[----:B------:R-:W-:-:S13]  /*2400*/  ISETP.GT.AND P0, PT, R16, 0x8, P1 ;  /* 0x000000081000780c */ /* 0x000fda0000f04270 */
[----:B----4-:R-:W-:Y:S05]  /*2410*/  @!P0 BRA `(.L_x_41) ;  /* 0x0000000000048947 */ /* 0x010fea0003800000 */
[----:B------:R4:W5:Y:S02]  /*2420*/  LDG.E.LTC128B R56, desc[UR14][R12.64+0x44] ;  /* 0x0000440e0c387981 */ /* 0x000964000c1e1920 */
.L_x_41:
[----:B------:R-:W-:Y:S05]  /*2430*/  BSYNC B0 ;  /* 0x0000000000007941 */ /* 0x000fea0003800000 */
.L_x_40:
[----:B-----5:R-:W-:Y:S01]  /*2440*/  LOP3.LUT R3, R56, 0xffffe000, RZ, 0xc0, !PT ;  /* 0xffffe00038037812 */ /* 0x020fe200078ec0ff */
[----:B------:R-:W-:Y:S01]  /*2450*/  IMAD.WIDE.U32 R10, R59, UR6, R10 ;  /* 0x000000063b0a7c25 */ /* 0x000fe2000f8e000a */
[----:B------:R-:W-:Y:S01]  /*2460*/  ISETP.GT.AND P2, PT, R15, 0x18, PT ;  /* 0x000000180f00780c */ /* 0x000fe20003f44270 */
[----:B------:R-:W-:Y:S02]  /*2470*/  BSSY B0, `(.L_x_42) ;  /* 0x0000013000007945 */ /* 0x000fe40003800000 */
[----:B------:R-:W-:-:S04]  /*2480*/  FMUL R2, R3, R14 ;  /* 0x0000000e03027220 */ /* 0x000fc80000400000 */
[----:B------:R-:W-:Y:S01]  /*2490*/  FFMA R67, R67, R0, R2 ;  /* 0x0000000043437223 */ /* 0x000fe20000000002 */
[----:B------:R-:W-:Y:S02]  /*24a0*/  IMAD R2, R23, UR6, RZ ;  /* 0x0000000617027c24 */ /* 0x000fe4000f8e02ff */
[C---:B------:R-:W-:Y:S02]  /*24b0*/  IMAD.WIDE.U32 R22, R59.reuse, UR6, R4 ;  /* 0x000000063b167c25 */ /* 0x040fe4000f8e0004 */
[----:B------:R-:W-:Y:S02]  /*24c0*/  F2FP.TF32.F32.PACK_B R67, R67 ;  /* 0x00000043ff43723e */ /* 0x000fe400024050ff */
[----:B------:R-:W-:-:S03]  /*24d0*/  IMAD R61, R59, UR7, R2 ;  /* 0x000000073b3d7c24 */ /* 0x000fc6000f8e0202 */
[----:B------:R0:W-:Y:S01]  /*24e0*/  @P0 STG.E desc[UR14][R20.64+0x44], R67 ;  /* 0x0000444314000986 */ /* 0x0001e2000c10190e */
[----:B------:R-:W-:Y:S01]  /*24f0*/  IMAD.IADD R3, R23, 0x1, R61 ;  /* 0x0000000117037824 */ /* 0x000fe200078e023d */
[----:B------:R-:W-:-:S04]  /*2500*/  LEA R2, P0, R22, UR8, 0x2 ;  /* 0x0000000816027c11 */ /* 0x000fc8000f8010ff */
[----:B------:R-:W-:Y:S02]  /*2510*/  LEA.HI.X R3, R22, UR9, R3, 0x2, P0 ;  /* 0x0000000916037c11 */ /* 0x000fe400080f1403 */
[----:B------:R-:W-:-:S04]  /*2520*/  IADD3 R10, P0, R4, R10, RZ ;  /* 0x0000000a040a7210 */ /* 0x000fc80007f1e0ff */
[----:B------:R-:W-:Y:S02]  /*2530*/  IADD3.X R5, R5, R61, R11, P0, !PT ;  /* 0x0000003d05057210 */ /* 0x000fe400007fe40b */
[----:B------:R-:W-:-:S04]  /*2540*/  LEA R4, P0, R10, UR8, 0x2 ;  /* 0x000000080a047c11 */ /* 0x000fc8000f8010ff */
[----:B------:R-:W-:Y:S02]  /*2550*/  LEA.HI.X R5, R10, UR9, R5, 0x2, P0 ;  /* 0x000000090a057c11 */ /* 0x000fe400080f1405 */
[----:B------:R-:W-:Y:S02]  /*2560*/  ISETP.GT.AND P0, PT, R16, RZ, P2 ;  /* 0x000000ff1000720c */ /* 0x000fe40001704270 */
[----:B------:R-:W-:-:S11]  /*2570*/  P2R R10, PR, RZ, 0x4 ;  /* 0x00000004ff0a7803 */ /* 0x000fd60000000000 */
[----:B0-----:R-:W-:Y:S05]  /*2580*/  @!P0 BRA `(.L_x_43) ;  /* 0x0000000000048947 */ /* 0x001fea0003800000 */
[----:B------:R0:W5:Y:S02]  /*2590*/  LDG.E.LTC128B R56, desc[UR14][R6.64+0x60] ;  /* 0x0000600e06387981 */ /* 0x000164000c1e1920 */
.L_x_43:
[----:B------:R-:W-:Y:S05]  /*25a0*/  BSYNC B0 ;  /* 0x0000000000007941 */ /* 0x000fea0003800000 */
.L_x_42:
[----:B-----5:R-:W-:Y:S01]  /*25b0*/  LOP3.LUT R11, R56, 0xffffe000, RZ, 0xc0, !PT ;  /* 0xffffe000380b7812 */ /* 0x020fe200078ec0ff */
[----:B------:R-:W-:Y:S01]  /*25c0*/  BSSY B0, `(.L_x_44) ;  /* 0x000000a000007945 */ /* 0x000fe20003800000 */
[----:B------:R-:W-:-:S03]  /*25d0*/  ISETP.GT.AND P1, PT, R15, 0x19, PT ;  /* 0x000000190f00780c */ /* 0x000fc60003f24270 */
[----:B------:R-:W-:Y:S01]  /*25e0*/  FMUL R11, R11, R14 ;  /* 0x0000000e0b0b7220 */ /* 0x000fe20000400000 */
[----:B------:R-:W-:-:S03]  /*25f0*/  P2R R10, PR, RZ, 0x2 ;  /* 0x00000002ff0a7803 */ /* 0x000fc60000000000 */
[----:B------:R-:W-:-:S05]  /*2600*/  FFMA R11, R68, R0, R11 ;  /* 0x00000000440b7223 */ /* 0x000fca000000000b */
[----:B------:R-:W-:-:S05]  /*2610*/  F2FP.TF32.F32.PACK_B R11, R11 ;  /* 0x0000000bff0b723e */ /* 0x000fca00024050ff */
[----:B------:R0:W-:Y:S01]  /*2620*/  @P0 STG.E desc[UR14][R8.64+0x60], R11 ;  /* 0x0000600b08000986 */ /* 0x0001e2000c10190e */
[----:B------:R-:W-:-:S13]  /*2630*/  ISETP.GT.AND P0, PT, R16, RZ, P1 ;  /* 0x000000ff1000720c */ /* 0x000fda0000f04270 */
[----:B0-----:R-:W-:Y:S05]  /*2640*/  @!P0 BRA `(.L_x_45) ;  /* 0x0000000000048947 */ /* 0x001fea0003800000 */
[----:B------:R0:W5:Y:S02]  /*2650*/  LDG.E.LTC128B R56, desc[UR14][R6.64+0x64] ;  /* 0x0000640e06387981 */ /* 0x000164000c1e1920 */
.L_x_45:
[----:B------:R-:W-:Y:S05]  /*2660*/  BSYNC B0 ;  /* 0x0000000000007941 */ /* 0x000fea0003800000 */
.L_x_44:
        /* <DEDUP_REMOVED lines=9> */
.L_x_47:
[----:B------:R-:W-:Y:S05]  /*2700*/  BSYNC B0 ;  /* 0x0000000000007941 */ /* 0x000fea0003800000 */
.L_x_46:
        /* <DEDUP_REMOVED lines=9> */
.L_x_49:
[----:B------:R-:W-:Y:S05]  /*27a0*/  BSYNC B0 ;  /* 0x0000000000007941 */ /* 0x000fea0003800000 */
.L_x_48:
[----:B-----5:R-:W-:Y:S01]  /*27b0*/  LOP3.LUT R11, R56, 0xffffe000, RZ, 0xc0, !PT ;  /* 0xffffe000380b7812 */ /* 0x020fe200078ec0ff */
[----:B------:R-:W-:Y:S01]  /*27c0*/  BSSY B0, `(.L_x_50) ;  /* 0x000000a000007945 */ /* 0x000fe20003800000 */
[----:B------:R-:W-:-:S03]  /*27d0*/  ISETP.GT.AND P2, PT, R15, 0x20, PT ;  /* 0x000000200f00780c */ /* 0x000fc60003f44270 */
[----:B------:R-:W-:-:S04]  /*27e0*/  FMUL R10, R11, R14 ;  /* 0x0000000e0b0a7220 */ /* 0x000fc80000400000 */
[----:B------:R-:W-:Y:S01]  /*27f0*/  FFMA R71, R71, R0, R10 ;  /* 0x0000000047477223 */ /* 0x000fe2000000000a */
[----:B------:R-:W-:-:S04]  /*2800*/  P2R R10, PR, RZ, 0x4 ;  /* 0x00000004ff0a7803 */ /* 0x000fc80000000000 */
[----:B------:R-:W-:-:S05]  /*2810*/  F2FP.TF32.F32.PACK_B R71, R71 ;  /* 0x00000047ff47723e */ /* 0x000fca00024050ff */
[----:B------:R0:W-:Y:S01]  /*2820*/  @P0 STG.E desc[UR14][R20.64+0x64], R71 ;  /* 0x0000644714000986 */ /* 0x0001e2000c10190e */
[----:B------:R-:W-:-:S13]  /*2830*/  ISETP.GT.AND P0, PT, R16, RZ, P2 ;  /* 0x000000ff1000720c */ /* 0x000fda0001704270 */
[----:B0-----:R-:W-:Y:S05]  /*2840*/  @!P0 BRA `(.L_x_51) ;  /* 0x0000000000048947 */ /* 0x001fea0003800000 */
[----:B------:R0:W5:Y:S02]  /*2850*/  LDG.E.LTC128B R56, desc[UR14][R6.64+0x80] ;  /* 0x0000800e06387981 */ /* 0x000164000c1e1920 */
.L_x_51:
[----:B------:R-:W-:Y:S05]  /*2860*/  BSYNC B0 ;  /* 0x0000000000007941 */ /* 0x000fea0003800000 */
.L_x_50:
        /* <DEDUP_REMOVED lines=11> */
.L_x_53:
[----:B------:R-:W-:Y:S05]  /*2920*/  BSYNC B0 ;  /* 0x0000000000007941 */ /* 0x000fea0003800000 */
.L_x_52:
        /* <DEDUP_REMOVED lines=9> */
.L_x_55:
[----:B------:R-:W-:Y:S05]  /*29c0*/  BSYNC B0 ;  /* 0x0000000000007941 */ /* 0x000fea0003800000 */
.L_x_54:
        /* <DEDUP_REMOVED lines=9> */
.L_x_57:
[----:B------:R-:W-:Y:S05]  /*2a60*/  BSYNC B0 ;  /* 0x0000000000007941 */ /* 0x000fea0003800000 */
.L_x_56:
        /* <DEDUP_REMOVED lines=11> */
.L_x_59:
[----:B------:R-:W-:Y:S05]  /*2b20*/  BSYNC B0 ;  /* 0x0000000000007941 */ /* 0x000fea0003800000 */
.L_x_58:
[----:B-----5:R-:W-:Y:S01]  /*2b30*/  LOP3.LUT R11, R56, 0xffffe000, RZ, 0xc0, !PT ;  /* 0xffffe000380b7812 */ /* 0x020fe200078ec0ff */
[----:B------:R-:W-:Y:S01]  /*2b40*/  BSSY B0, `(.L_x_60) ;  /* 0x0000009000007945 */ /* 0x000fe20003800000 */
[----:B------:R-:W-:-:S03]  /*2b50*/  ISETP.GT.AND P4, PT, R15, 0x29, PT ;  /* 0x000000290f00780c */ /* 0x000fc60003f84270 */
[----:B------:R-:W-:-:S04]  /*2b60*/  FMUL R11, R11, R14 ;  /* 0x0000000e0b0b7220 */ /* 0x000fc80000400000 */
[----:B------:R-:W-:-:S05]  /*2b70*/  FFMA R11, R76, R0, R11 ;  /* 0x000000004c0b7223 */ /* 0x000fca000000000b */
[----:B------:R-:W-:-:S05]  /*2b80*/  F2FP.TF32.F32.PACK_B R11, R11 ;  /* 0x0000000bff0b723e */ /* 0x000fca00024050ff */
[----:B------:R0:W-:Y:S01]  /*2b90*/  @P0 STG.E desc[UR14][R8.64+0xa0], R11 ;  /* 0x0000a00b08000986 */ /* 0x0001e2000c10190e */
[----:B------:R-:W-:-:S13]  /*2ba0*/  ISETP.GT.AND P0, PT, R16, RZ, P4 ;  /* 0x000000ff1000720c */ /* 0x000fda0002704270 */
[----:B0-----:R-:W-:Y:S05]  /*2bb0*/  @!P0 BRA `(.L_x_61) ;  /* 0x0000000000048947 */ /* 0x001fea0003800000 */
[----:B------:R0:W5:Y:S02]  /*2bc0*/  LDG.E.LTC128B R56, desc[UR14][R6.64+0xa4] ;  /* 0x0000a40e06387981 */ /* 0x000164000c1e1920 */
.L_x_61:
[----:B------:R-:W-:Y:S05]  /*2bd0*/  BSYNC B0 ;  /* 0x0000000000007941 */ /* 0x000fea0003800000 */
.L_x_60:
        /* <DEDUP_REMOVED lines=9> */
.L_x_63:
[----:B------:R-:W-:Y:S05]  /*2c70*/  BSYNC B0 ;  /* 0x0000000000007941 */ /* 0x000fea0003800000 */
.L_x_62:
        /* <DEDUP_REMOVED lines=9> */
.L_x_65:
[----:B------:R-:W-:Y:S05]  /*2d10*/  BSYNC B0 ;  /* 0x0000000000007941 */ /* 0x000fea0003800000 */
.L_x_64:
        /* <DEDUP_REMOVED lines=10> */
.L_x_67:
[----:B------:R-:W-:Y:S05]  /*2dc0*/  BSYNC B0 ;  /* 0x0000000000007941 */ /* 0x000fea0003800000 */
.L_x_66:
        /* <DEDUP_REMOVED lines=10> */
.L_x_69:
[----:B------:R-:W-:Y:S05]  /*2e70*/  BSYNC B0 ;  /* 0x0000000000007941 */ /* 0x000fea0003800000 */
.L_x_68:
        /* <DEDUP_REMOVED lines=9> */
.L_x_71:
[----:B------:R-:W-:Y:S05]  /*2f10*/  BSYNC B0 ;  /* 0x0000000000007941 */ /* 0x000fea0003800000 */
.L_x_70:
        /* <DEDUP_REMOVED lines=9> */
.L_x_73:
[----:B------:R-:W-:Y:S05]  /*2fb0*/  BSYNC B0 ;  /* 0x0000000000007941 */ /* 0x000fea0003800000 */
.L_x_72:
        /* <DEDUP_REMOVED lines=10> */
.L_x_75:
[----:B------:R-:W-:Y:S05]  /*3060*/  BSYNC B0 ;  /* 0x0000000000007941 */ /* 0x000fea0003800000 */
.L_x_74:
[----:B-----5:R-:W-:Y:S01]  /*3070*/  LOP3.LUT R11, R56, 0xffffe000, RZ, 0xc0, !PT ;  /* 0xffffe000380b7812 */ /* 0x020fe200078ec0ff */
[----:B------:R-:W-:Y:S04]  /*3080*/  BSSY B0, `(.L_x_76) ;  /* 0x000000d000007945 */ /* 0x000fe80003800000 */
[----:B------:R-:W-:-:S04]  /*3090*/  FMUL R11, R11, R14 ;  /* 0x0000000e0b0b7220 */ /* 0x000fc80000400000 */
[----:B------:R-:W-:-:S05]  /*30a0*/  FFMA R59, R84, R0, R11 ;  /* 0x00000000543b7223 */ /* 0x000fca000000000b */
[----:B------:R-:W-:-:S05]  /*30b0*/  F2FP.TF32.F32.PACK_B R59, R59 ;  /* 0x0000003bff3b723e */ /* 0x000fca00024050ff */
[----:B------:R0:W-:Y:S01]  /*30c0*/  @P0 STG.E desc[UR14][R8.64+0xe0], R59 ;  /* 0x0000e03b08000986 */ /* 0x0001e2000c10190e */
[----:B------:R-:W-:-:S05]  /*30d0*/  IADD3 R22, P0, R57, R20, RZ ;  /* 0x0000001439167210 */ /* 0x000fca0007f1e0ff */
[----:B------:R-:W-:Y:S01]  /*30e0*/  IMAD.X R23, R17, 0x1, R21, P0 ;  /* 0x0000000111177824 */ /* 0x000fe200000e0615 */
[----:B------:R-:W-:-:S05]  /*30f0*/  IADD3 R10, P0, R57, R8, RZ ;  /* 0x00000008390a7210 */ /* 0x000fca0007f1e0ff */
[----:B------:R-:W-:Y:S01]  /*3100*/  IMAD.X R11, R17, 0x1, R9, P0 ;  /* 0x00000001110b7824 */ /* 0x000fe200000e0609 */
[----:B------:R-:W-:-:S04]  /*3110*/  ISETP.GT.AND P0, PT, R15, 0x39, PT ;  /* 0x000000390f00780c */ /* 0x000fc80003f04270 */
[----:B------:R-:W-:-:S13]  /*3120*/  ISETP.GT.AND P5, PT, R16, RZ, P0 ;  /* 0x000000ff1000720c */ /* 0x000fda00007a4270 */
[----:B0-----:R-:W-:Y:S05]  /*3130*/  @!P5 BRA `(.L_x_77) ;  /* 0x000000000004d947 */ /* 0x001fea0003800000 */
[----:B------:R0:W5:Y:S02]  /*3140*/  LDG.E.LTC128B R56, desc[UR14][R6.64+0xe4] ;  /* 0x0000e40e06387981 */ /* 0x000164000c1e1920 */
.L_x_77:
[----:B------:R-:W-:Y:S05]  /*3150*/  BSYNC B0 ;  /* 0x0000000000007941 */ /* 0x000fea0003800000 */
.L_x_76:
[----:B01-3-5:R-:W-:Y:S01]  /*3160*/  LOP3.LUT R7, R56, 0xffffe000, RZ, 0xc0, !PT ;  /* 0xffffe00038077812 */ /* 0x02bfe200078ec0ff */
        /* <DEDUP_REMOVED lines=8> */
.L_x_79:
[----:B------:R-:W-:Y:S05]  /*31f0*/  BSYNC B0 ;  /* 0x0000000000007941 */ /* 0x000fea0003800000 */
.L_x_78:
[----:B-----5:R-:W-:Y:S01]  /*3200*/  LOP3.LUT R7, R56, 0xffffe000, RZ, 0xc0, !PT ;  /* 0xffffe00038077812 */ /* 0x020fe200078ec0ff */
[----:B------:R-:W-:Y:S04]  /*3210*/  BSSY B0, `(.L_x_80) ;  /* 0x0000008000007945 */ /* 0x000fe80003800000 */
[----:B------:R-:W-:-:S04]  /*3220*/  FMUL R7, R7, R14 ;  /* 0x0000000e07077220 */ /* 0x000fc80000400000 */
[----:B------:R-:W-:-:S05]  /*3230*/  FFMA R7, R86, R0, R7 ;  /* 0x0000000056077223 */ /* 0x000fca0000000007 */
[----:B------:R-:W-:-:S05]  /*3240*/  F2FP.TF32.F32.PACK_B R7, R7 ;  /* 0x00000007ff07723e */ /* 0x000fca00024050ff */
[----:B------:R1:W-:Y:S01]  /*3250*/  @P5 STG.E desc[UR14][R20.64+0xe0], R7 ;  /* 0x0000e00714005986 */ /* 0x0003e2000c10190e */
[----:B------:R-:W-:-:S13]  /*3260*/  ISETP.GT.AND P5, PT, R16, 0x8, P0 ;  /* 0x000000081000780c */ /* 0x000fda00007a4270 */
[----:B-1----:R-:W-:Y:S05]  /*3270*/  @!P5 BRA `(.L_x_81) ;  /* 0x000000000004d947 */ /* 0x002fea0003800000 */
[----:B------:R1:W5:Y:S02]  /*3280*/  LDG.E.LTC128B R56, desc[UR14][R12.64+0xe4] ;  /* 0x0000e40e0c387981 */ /* 0x000364000c1e1920 */
.L_x_81:
[----:B------:R-:W-:Y:S05]  /*3290*/  BSYNC B0 ;  /* 0x0000000000007941 */ /* 0x000fea0003800000 */
.L_x_80:
[----:B-----5:R-:W-:-:S05]  /*32a0*/  LOP3.LUT R7, R56, 0xffffe000, RZ, 0xc0, !PT ;  /* 0xffffe00038077812 */ /* 0x020fca00078ec0ff */
[----:B------:R-:W-:-:S04]  /*32b0*/  FMUL R6, R7, R14 ;  /* 0x0000000e07067220 */ /* 0x000fc80000400000 */
[----:B------:R-:W-:-:S05]  /*32c0*/  FFMA R87, R87, R0, R6 ;  /* 0x0000000057577223 */ /* 0x000fca0000000006 */
[----:B------:R-:W-:-:S05]  /*32d0*/  F2FP.TF32.F32.PACK_B R87, R87 ;  /* 0x00000057ff57723e */ /* 0x000fca00024050ff */
[----:B------:R3:W-:Y:S01]  /*32e0*/  @P5 STG.E desc[UR14][R20.64+0xe4], R87 ;  /* 0x0000e45714005986 */ /* 0x0007e2000c10190e */
[----:B------:R-:W-:-:S04]  /*32f0*/  ISETP.GT.AND P5, PT, R15, RZ, PT ;  /* 0x000000ff0f00720c */ /* 0x000fc80003fa4270 */
[----:B------:R-:W-:-:S13]  /*3300*/  ISETP.GT.AND P5, PT, R16, 0x40, P5 ;  /* 0x000000401000780c */ /* 0x000fda0002fa4270 */
[----:B------:R-:W2:Y:S01]  /*3310*/  @P5 LDG.E.LTC128B R56, desc[UR14][R2.64] ;  /* 0x0000000e02385981 */ /* 0x000ea2000c1e1920 */
[----:B------:R-:W-:Y:S01]  /*3320*/  BSSY B0, `(.L_x_82) ;  /* 0x000000a000007945 */ /* 0x000fe20003800000 */
[----:B--2---:R-:W-:-:S05]  /*3330*/  LOP3.LUT R7, R56, 0xffffe000, RZ, 0xc0, !PT ;  /* 0xffffe00038077812 */ /* 0x004fca00078ec0ff */
[----:B------:R-:W-:-:S04]  /*3340*/  FMUL R7, R7, R14 ;  /* 0x0000000e07077220 */ /* 0x000fc80000400000 */
[----:B------:R-:W-:-:S05]  /*3350*/  FFMA R7, R24, R0, R7 ;  /* 0x0000000018077223 */ /* 0x000fca0000000007 */
[----:B------:R-:W-:-:S05]  /*3360*/  F2FP.TF32.F32.PACK_B R7, R7 ;  /* 0x00000007ff07723e */ /* 0x000fca00024050ff */
[----:B------:R3:W-:Y:S01]  /*3370*/  @P5 STG.E desc[UR14][R10.64], R7 ;  /* 0x000000070a005986 */ /* 0x0007e2000c10190e */
[----:B------:R-:W-:-:S04]  /*3380*/  ISETP.GT.AND P5, PT, R15, 0x1, PT ;  /* 0x000000010f00780c */ /* 0x000fc80003fa4270 */
[----:B------:R-:W-:-:S13]  /*3390*/  ISETP.GT.AND P5, PT, R16, 0x40, P5 ;  /* 0x000000401000780c */ /* 0x000fda0002fa4270 */
[----:B---3--:R-:W-:Y:S05]  /*33a0*/  @!P5 BRA `(.L_x_83) ;  /* 0x000000000004d947 */ /* 0x008fea0003800000 */
[----:B------:R2:W5:Y:S02]  /*33b0*/  LDG.E.LTC128B R56, desc[UR14][R2.64+0x4] ;  /* 0x0000040e02387981 */ /* 0x000564000c1e1920 */
.L_x_83:
[----:B------:R-:W-:Y:S05]  /*33c0*/  BSYNC B0 ;  /* 0x0000000000007941 */ /* 0x000fea0003800000 */
.L_x_82:
[----:B-----5:R-:W-:Y:S01]  /*33d0*/  LOP3.LUT R7, R56, 0xffffe000, RZ, 0xc0, !PT ;  /* 0xffffe00038077812 */ /* 0x020fe200078ec0ff */
[----:B------:R-:W-:Y:S04]  /*33e0*/  BSSY B0, `(.L_x_84) ;  /* 0x000000b000007945 */ /* 0x000fe80003800000 */
[----:B------:R-:W-:Y:S01]  /*33f0*/  FMUL R6, R7, R14 ;  /* 0x0000000e07067220 */ /* 0x000fe20000400000 */
[----:B------:R-:W-:-:S03]  /*3400*/  @P5 IMAD.MOV.U32 R7, RZ, RZ, R11 ;  /* 0x000000ffff075224 */ /* 0x000fc600078e000b */
[----:B------:R-:W-:Y:S01]  /*3410*/  FFMA R25, R25, R0, R6 ;  /* 0x0000000019197223 */ /* 0x000fe20000000006 */
[----:B------:R-:W-:-:S04]  /*3420*/  @P5 IMAD.MOV.U32 R6, RZ, RZ, R10 ;  /* 0x000000ffff065224 */ /* 0x000fc800078e000a */
[----:B------:R-:W-:-:S05]  /*3430*/  F2FP.TF32.F32.PACK_B R25, R25 ;  /* 0x00000019ff19723e */ /* 0x000fca00024050ff */
[----:B------:R3:W-:Y:S01]  /*3440*/  @P5 STG.E desc[UR14][R6.64+0x4], R25 ;  /* 0x0000041906005986 */ /* 0x0007e2000c10190e */
[----:B------:R-:W-:-:S04]  /*3450*/  ISETP.GT.AND P5, PT, R15, RZ, PT ;  /* 0x000000ff0f00720c */ /* 0x000fc80003fa4270 */
[----:B------:R-:W-:-:S13]  /*3460*/  ISETP.GT.AND P5, PT, R16, 0x48, P5 ;  /* 0x000000481000780c */ /* 0x000fda0002fa4270 */
[----:B---3--:R-:W-:Y:S05]  /*3470*/  @!P5 BRA `(.L_x_85) ;  /* 0x000000000004d947 */ /* 0x008fea0003800000 */
[----:B------:R3:W5:Y:S02]  /*3480*/  LDG.E.LTC128B R56, desc[UR14][R4.64] ;  /* 0x0000000e04387981 */ /* 0x000764000c1e1920 */
.L_x_85:
[----:B------:R-:W-:Y:S05]  /*3490*/  BSYNC B0 ;  /* 0x0000000000007941 */ /* 0x000fea0003800000 */
.L_x_84:
[----:B-----5:R-:W-:Y:S01]  /*34a0*/  LOP3.LUT R7, R56, 0xffffe000, RZ, 0xc0, !PT ;  /* 0xffffe00038077812 */ /* 0x020fe200078ec0ff */
[----:B------:R-:W-:Y:S04]  /*34b0*/  BSSY B0, `(.L_x_86) ;  /* 0x0000009000007945 */ /* 0x000fe80003800000 */
[----:B------:R-:W-:-:S04]  /*34c0*/  FMUL R7, R7, R14 ;  /* 0x0000000e07077220 */ /* 0x000fc80000400000 */
[----:B------:R-:W-:-:S05]  /*34d0*/  FFMA R7, R26, R0, R7 ;  /* 0x000000001a077223 */ /* 0x000fca0000000007 */
[----:B------:R-:W-:-:S05]  /*34e0*/  F2FP.TF32.F32.PACK_B R7, R7 ;  /* 0x00000007ff07723e */ /* 0x000fca00024050ff */
[----:B------:R0:W-:Y:S01]  /*34f0*/  @P5 STG.E desc[UR14][R22.64], R7 ;  /* 0x0000000716005986 */ /* 0x0001e2000c10190e */
[----:B------:R-:W-:-:S04]  /*3500*/  ISETP.GT.AND P5, PT, R15, 0x1, PT ;  /* 0x000000010f00780c */ /* 0x000fc80003fa4270 */
[----:B------:R-:W-:-:S13]  /*3510*/  ISETP.GT.AND P5, PT, R16, 0x48, P5 ;  /* 0x000000481000780c */ /* 0x000fda0002fa4270 */
[----:B0-----:R-:W-:Y:S05]  /*3520*/  @!P5 BRA `(.L_x_87) ;  /* 0x000000000004d947 */ /* 0x001fea0003800000 */
[----:B------:R0:W5:Y:S02]  /*3530*/  LDG.E.LTC128B R56, desc[UR14][R4.64+0x4] ;  /* 0x0000040e04387981 */ /* 0x000164000c1e1920 */
.L_x_87:
[----:B------:R-:W-:Y:S05]  /*3540*/  BSYNC B0 ;  /* 0x0000000000007941 */ /* 0x000fea0003800000 */
.L_x_86:
        /* <DEDUP_REMOVED lines=10> */
.L_x_89:
[----:B------:R-:W-:Y:S05]  /*35f0*/  BSYNC B0 ;  /* 0x0000000000007941 */ /* 0x000fea0003800000 */
.L_x_88:
[----:B-----5:R-:W-:Y:S01]  /*3600*/  LOP3.LUT R7, R56, 0xffffe000, RZ, 0xc0, !PT ;  /* 0xffffe00038077812 */ /* 0x020fe200078ec0ff */
[----:B------:R-:W-:Y:S01]  /*3610*/  @P5 IMAD.MOV.U32 R6, RZ, RZ, R10 ;  /* 0x000000ffff065224 */ /* 0x000fe200078e000a */
[----:B------:R-:W-:Y:S03]  /*3620*/  BSSY B0, `(.L_x_90) ;  /* 0x000000a000007945 */ /* 0x000fe60003800000 */
[----:B------:R-:W-:-:S04]  /*3630*/  FMUL R7, R7, R14 ;  /* 0x0000000e07077220 */ /* 0x000fc80000400000 */
[----:B------:R-:W-:Y:S01]  /*3640*/  FFMA R9, R28, R0, R7 ;  /* 0x000000001c097223 */ /* 0x000fe20000000007 */
[----:B------:R-:W-:-:S04]  /*3650*/  @P5 IMAD.MOV.U32 R7, RZ, RZ, R11 ;  /* 0x000000ffff075224 */ /* 0x000fc800078e000b */
[----:B------:R-:W-:-:S05]  /*3660*/  F2FP.TF32.F32.PACK_B R9, R9 ;  /* 0x00000009ff09723e */ /* 0x000fca00024050ff */
[----:B------:R0:W-:Y:S01]  /*3670*/  @P5 STG.E desc[UR14][R6.64+0x20], R9 ;  /* 0x0000200906005986 */ /* 0x0001e2000c10190e */
[----:B------:R-:W-:-:S04]  /*3680*/  ISETP.GT.AND P5, PT, R15, 0x9, PT ;  /* 0x000000090f00780c */ /* 0x000fc80003fa4270 */
[----:B------:R-:W-:-:S13]  /*3690*/  ISETP.GT.AND P5, PT, R16, 0x40, P5 ;  /* 0x000000401000780c */ /* 0x000fda0002fa4270 */
[----:B0-----:R-:W-:Y:S05]  /*36a0*/  @!P5 BRA `(.L_x_91) ;  /* 0x000000000004d947 */ /* 0x001fea0003800000 */
[----:B------:R0:W5:Y:S02]  /*36b0*/  LDG.E.LTC128B R56, desc[UR14][R2.64+0x24] ;  /* 0x0000240e02387981 */ /* 0x000164000c1e1920 */
.L_x_91:
[----:B------:R-:W-:Y:S05]  /*36c0*/  BSYNC B0 ;  /* 0x0000000000007941 */ /* 0x000fea0003800000 */
.L_x_90:
        /* <DEDUP_REMOVED lines=12> */
.L_x_93:
[----:B------:R-:W-:Y:S05]  /*3790*/  BSYNC B0 ;  /* 0x0000000000007941 */ /* 0x000fea0003800000 */
.L_x_92:
        /* <DEDUP_REMOVED lines=10> */
.L_x_95:
[----:B------:R-:W-:Y:S05]  /*3840*/  BSYNC B0 ;  /* 0x0000000000007941 */ /* 0x000fea0003800000 */
.L_x_94:
        /* <DEDUP_REMOVED lines=12> */
.L_x_97:
[----:B------:R-:W-:Y:S05]  /*3910*/  BSYNC B0 ;  /* 0x0000000000007941 */ /* 0x000fea0003800000 */
.L_x_96:
        /* <DEDUP_REMOVED lines=12> */
.L_x_99:
[----:B------:R-:W-:Y:S05]  /*39e0*/  BSYNC B0 ;  /* 0x0000000000007941 */ /* 0x000fea0003800000 */
.L_x_98:
        /* <DEDUP_REMOVED lines=12> */
.L_x_101:
[----:B------:R-:W-:Y:S05]  /*3ab0*/  BSYNC B0 ;  /* 0x0000000000007941 */ /* 0x000fea0003800000 */
.L_x_100:
        /* <DEDUP_REMOVED lines=12> */
.L_x_103:
[----:B------:R-:W-:Y:S05]  /*3b80*/  BSYNC B0 ;  /* 0x0000000000007941 */ /* 0x000fea0003800000 */
.L_x_102:
        /* <DEDUP_REMOVED lines=12> */
.L_x_105:
[----:B------:R-:W-:Y:S05]  /*3c50*/  BSYNC B0 ;  /* 0x0000000000007941 */ /* 0x000fea0003800000 */
.L_x_104:
        /* <DEDUP_REMOVED lines=12> */
.L_x_107:
[----:B------:R-:W-:Y:S05]  /*3d20*/  BSYNC B0 ;  /* 0x0000000000007941 */ /* 0x000fea0003800000 */
.L_x_106:
        /* <DEDUP_REMOVED lines=12> */
.L_x_109:
[----:B------:R-:W-:Y:S05]  /*3df0*/  BSYNC B0 ;  /* 0x0000000000007941 */ /* 0x000fea0003800000 */
.L_x_108:
        /* <DEDUP_REMOVED lines=12> */
.L_x_111:
[----:B------:R-:W-:Y:S05]  /*3ec0*/  BSYNC B0 ;  /* 0x0000000000007941 */ /* 0x000fea0003800000 */
.L_x_110:
        /* <DEDUP_REMOVED lines=12> */
.L_x_113:
[----:B------:R-:W-:Y:S05]  /*3f90*/  BSYNC B0 ;  /* 0x0000000000007941 */ /* 0x000fea0003800000 */
.L_x_112:
        /* <DEDUP_REMOVED lines=12> */
.L_x_115:
[----:B------:R-:W-:Y:S05]  /*4060*/  BSYNC B0 ;  /* 0x0000000000007941 */ /* 0x000fea0003800000 */
.L_x_114:
        /* <DEDUP_REMOVED lines=12> */
.L_x_117:
[----:B------:R-:W-:Y:S05]  /*4130*/  BSYNC B0 ;  /* 0x0000000000007941 */ /* 0x000fea0003800000 */
.L_x_116:
        /* <DEDUP_REMOVED lines=12> */
.L_x_119:
[----:B------:R-:W-:Y:S05]  /*4200*/  BSYNC B0 ;  /* 0x0000000000007941 */ /* 0x000fea0003800000 */
.L_x_118:
        /* <DEDUP_REMOVED lines=8> */
[----:B------:R-:W-:-:S13]  /*4290*/  ISETP.GT.AND P5, PT, R16, 0x40, P6 ;  /* 0x000000401000780c */ /* 0x000fda00037a4270 */
[----:B0-----:R-:W-:Y:S05]  /*42a0*/  @!P5 BRA `(.L_x_121) ;  /* 0x000000000004d947 */ /* 0x001fea0003800000 */
[----:B------:R0:W5:Y:S02]  /*42b0*/  LDG.E.LTC128B R56, desc[UR14][R2.64+0xa0] ;  /* 0x0000a00e02387981 */ /* 0x000164000c1e1920 */
.L_x_121:
[----:B------:R-:W-:Y:S05]  /*42c0*/  BSYNC B0 ;  /* 0x0000000000007941 */ /* 0x000fea0003800000 */
.L_x_120:
        /* <DEDUP_REMOVED lines=8> */
[----:B------:R-:W-:-:S13]  /*4350*/  ISETP.GT.AND P5, PT, R16, 0x40, P4 ;  /* 0x000000401000780c */ /* 0x000fda00027a4270 */
[----:B0-----:R-:W-:Y:S05]  /*4360*/  @!P5 BRA `(.L_x_123) ;  /* 0x000000000004d947 */ /* 0x001fea0003800000 */
[----:B------:R0:W5:Y:S02]  /*4370*/  LDG.E.LTC128B R56, desc[UR14][R2.64+0xa4] ;  /* 0x0000a40e02387981 */ /* 0x000164000c1e1920 */
.L_x_123:
[----:B------:R-:W-:Y:S05]  /*4380*/  BSYNC B0 ;  /* 0x0000000000007941 */ /* 0x000fea0003800000 */
.L_x_122:
[----:B-----5:R-:W-:Y:S01]  /*4390*/  LOP3.LUT R7, R56, 0xffffe000, RZ, 0xc0, !PT ;  /* 0xffffe00038077812 */ /* 0x020fe200078ec0ff */
[----:B------:R-:W-:Y:S01]  /*43a0*/  BSSY B0, `(.L_x_124) ;  /* 0x000000a000007945 */ /* 0x000fe20003800000 */
[----:B------:R-:W-:-:S03]  /*43b0*/  ISETP.GT.AND P6, PT, R16, 0x48, P6 ;  /* 0x000000481000780c */ /* 0x000fc600037c4270 */
[----:B------:R-:W-:Y:S01]  /*43c0*/  FMUL R6, R7, R14 ;  /* 0x0000000e07067220 */ /* 0x000fe20000400000 */
[----:B------:R-:W-:-:S03]  /*43d0*/  @P5 IMAD.MOV.U32 R7, RZ, RZ, R11 ;  /* 0x000000ffff075224 */ /* 0x000fc600078e000b */
[----:B------:R-:W-:Y:S01]  /*43e0*/  FFMA R45, R45, R0, R6 ;  /* 0x000000002d2d7223 */ /* 0x000fe20000000006 */
[----:B------:R-:W-:-:S04]  /*43f0*/  @P5 IMAD.MOV.U32 R6, RZ, RZ, R10 ;  /* 0x000000ffff065224 */ /* 0x000fc800078e000a */
[----:B------:R-:W-:-:S05]  /*4400*/  F2FP.TF32.F32.PACK_B R45, R45 ;  /* 0x0000002dff2d723e */ /* 0x000fca00024050ff */
[----:B------:R0:W-:Y:S01]  /*4410*/  @P5 STG.E desc[UR14][R6.64+0xa4], R45 ;  /* 0x0000a42d06005986 */ /* 0x0001e2000c10190e */
[----:B------:R-:W-:Y:S05]  /*4420*/  @!P6 BRA `(.L_x_125) ;  /* 0x000000000004e947 */ /* 0x000fea0003800000 */
[----:B------:R0:W5:Y:S02]  /*4430*/  LDG.E.LTC128B R56, desc[UR14][R4.64+0xa0] ;  /* 0x0000a00e04387981 */ /* 0x000164000c1e1920 */
.L_x_125:
[----:B------:R-:W-:Y:S05]  /*4440*/  BSYNC B0 ;  /* 0x0000000000007941 */ /* 0x000fea0003800000 */
.L_x_124:
[----:B0----5:R-:W-:Y:S01]  /*4450*/  LOP3.LUT R7, R56, 0xffffe000, RZ, 0xc0, !PT ;  /* 0xffffe00038077812 */ /* 0x021fe200078ec0ff */
[----:B------:R-:W-:Y:S01]  /*4460*/  @P6 IMAD.MOV.U32 R6, RZ, RZ, R18 ;  /* 0x000000ffff066224 */ /* 0x000fe200078e0012 */
[----:B------:R-:W-:Y:S01]  /*4470*/  ISETP.GT.AND P4, PT, R16, 0x48, P4 ;  /* 0x000000481000780c */ /* 0x000fe20002784270 */
[----:B------:R-:W-:Y:S02]  /*4480*/  BSSY B0, `(.L_x_126) ;  /* 0x0000008000007945 */ /* 0x000fe40003800000 */
[----:B------:R-:W-:-:S04]  /*4490*/  FMUL R7, R7, R14 ;  /* 0x0000000e07077220 */ /* 0x000fc80000400000 */
[----:B------:R-:W-:Y:S01]  /*44a0*/  FFMA R9, R46, R0, R7 ;  /* 0x000000002e097223 */ /* 0x000fe20000000007 */
[----:B------:R-:W-:-:S04]  /*44b0*/  @P6 IMAD.MOV.U32 R7, RZ, RZ, R19 ;  /* 0x000000ffff076224 */ /* 0x000fc800078e0013 */
[----:B------:R-:W-:-:S05]  /*44c0*/  F2FP.TF32.F32.PACK_B R9, R9 ;  /* 0x00000009ff09723e */ /* 0x000fca00024050ff */
[----:B------:R0:W-:Y:S01]  /*44d0*/  @P6 STG.E desc[UR14][R6.64+0xa0], R9 ;  /* 0x0000a00906006986 */ /* 0x0001e2000c10190e */
[----:B------:R-:W-:Y:S05]  /*44e0*/  @!P4 BRA `(.L_x_127) ;  /* 0x000000000004c947 */ /* 0x000fea0003800000 */
[----:B------:R0:W5:Y:S02]  /*44f0*/  LDG.E.LTC128B R56, desc[UR14][R4.64+0xa4] ;  /* 0x0000a40e04387981 */ /* 0x000164000c1e1920 */
.L_x_127:
[----:B------:R-:W-:Y:S05]  /*4500*/  BSYNC B0 ;  /* 0x0000000000007941 */ /* 0x000fea0003800000 */
.L_x_126:
[----:B0----5:R-:W-:Y:S01]  /*4510*/  LOP3.LUT R7, R56, 0xffffe000, RZ, 0xc0, !PT ;  /* 0xffffe00038077812 */ /* 0x021fe200078ec0ff */
        /* <DEDUP_REMOVED lines=10> */
.L_x_129:
[----:B------:R-:W-:Y:S05]  /*45c0*/  BSYNC B0 ;  /* 0x0000000000007941 */ /* 0x000fea0003800000 */
.L_x_128:
        /* <DEDUP_REMOVED lines=11> */
.L_x_131:
[----:B------:R-:W-:Y:S05]  /*4680*/  BSYNC B0 ;  /* 0x0000000000007941 */ /* 0x000fea0003800000 */
.L_x_130:
        /* <DEDUP_REMOVED lines=11> */
.L_x_133:
[----:B------:R-:W-:Y:S05]  /*4740*/  BSYNC B0 ;  /* 0x0000000000007941 */ /* 0x000fea0003800000 */
.L_x_132:
        /* <DEDUP_REMOVED lines=11> */
.L_x_135:
[----:B------:R-:W-:Y:S05]  /*4800*/  BSYNC B0 ;  /* 0x0000000000007941 */ /* 0x000fea0003800000 */
.L_x_134:
        /* <DEDUP_REMOVED lines=11> */
.L_x_137:
[----:B------:R-:W-:Y:S05]  /*48c0*/  BSYNC B0 ;  /* 0x0000000000007941 */ /* 0x000fea0003800000 */
.L_x_136:
        /* <DEDUP_REMOVED lines=11> */
.L_x_139:
[----:B------:R-:W-:Y:S05]  /*4980*/  BSYNC B0 ;  /* 0x0000000000007941 */ /* 0x000fea0003800000 */
.L_x_138:
[----:B0-2--5:R-:W-:Y:S01]  /*4990*/  LOP3.LUT R3, R56, 0xffffe000, RZ, 0xc0, !PT ;  /* 0xffffe00038037812 */ /* 0x025fe200078ec0ff */
        /* <DEDUP_REMOVED lines=8> */
.L_x_141:
[----:B------:R-:W-:Y:S05]  /*4a20*/  BSYNC B0 ;  /* 0x0000000000007941 */ /* 0x000fea0003800000 */
.L_x_140:
[----:B-----5:R-:W-:Y:S01]  /*4a30*/  LOP3.LUT R3, R56, 0xffffe000, RZ, 0xc0, !PT ;  /* 0xffffe00038037812 */ /* 0x020fe200078ec0ff */
        /* <DEDUP_REMOVED lines=10> */
.L_x_143:
[----:B------:R-:W-:Y:S05]  /*4ae0*/  BSYNC B0 ;  /* 0x0000000000007941 */ /* 0x000fea0003800000 */
.L_x_142:
[----:B0----5:R-:W-:-:S05]  /*4af0*/  LOP3.LUT R3, R56, 0xffffe000, RZ, 0xc0, !PT ;  /* 0xffffe00038037812 */ /* 0x021fca00078ec0ff */
[----:B------:R-:W-:-:S04]  /*4b00*/  FMUL R14, R3, R14 ;  /* 0x0000000e030e7220 */ /* 0x000fc80000400000 */
[----:B------:R-:W-:Y:S01]  /*4b10*/  FFMA R14, R55, R0, R14 ;  /* 0x00000000370e7223 */ /* 0x000fe2000000000e */
[----:B------:R-:W-:Y:S06]  /*4b20*/  @!P0 EXIT ;  /* 0x000000000000894d */ /* 0x000fec0003800000 */
[----:B------:R-:W-:-:S05]  /*4b30*/  F2FP.TF32.F32.PACK_B R3, R14 ;  /* 0x0000000eff03723e */ /* 0x000fca00024050ff */
[----:B------:R-:W-:Y:S01]  /*4b40*/  STG.E desc[UR14][R18.64+0xe4], R3 ;  /* 0x0000e40312007986 */ /* 0x000fe2000c10190e */
[----:B------:R-:W-:Y:S05]  /*4b50*/  EXIT ;  /* 0x000000000000794d */ /* 0x000fea0003800000 */
.L_x_21:
[----:B------:R-:W-:Y:S01]  /*4b60*/  ULDC.64 UR4, c[0x0][0x5c8] ;  /* 0x0001720000047ab9 */ /* 0x000fe20000000a00 */
[-C--:B------:R-:W-:Y:S01]  /*4b70*/  FMUL R7, R56, R0.reuse ;  /* 0x0000000038077220 */ /* 0x080fe20000400000 */
[----:B------:R-:W-:Y:S01]  /*4b80*/  LEA R2, P1, R10, UR4, 0x2 ;  /* 0x000000040a027c11 */ /* 0x000fe2000f8210ff */
[----:B------:R-:W-:Y:S01]  /*4b90*/  IMAD.SHL.U32 R21, R20, 0x4, RZ ;  /* 0x0000000414157824 */ /* 0x000fe200078e00ff */
[----:B------:R-:W-:Y:S01]  /*4ba0*/  ISETP.GT.AND P6, PT, R15, 0x1, PT ;  /* 0x000000010f00780c */ /* 0x000fe20003fc4270 */
[-C--:B------:R-:W-:Y:S01]  /*4bb0*/  FMUL R57, R57, R0.reuse ;  /* 0x0000000039397220 */ /* 0x080fe20000400000 */
[----:B------:R-:W-:Y:S01]  /*4bc0*/  LEA.HI.X R3, R10, UR5, R13, 0x2, P1 ;  /* 0x000000050a037c11 */ /* 0x000fe200088f140d */
[-C--:B------:R-:W-:Y:S01]  /*4bd0*/  FMUL R9, R58, R0.reuse ;  /* 0x000000003a097220 */ /* 0x080fe20000400000 */
[----:B------:R-:W-:Y:S01]  /*4be0*/  F2FP.TF32.F32.PACK_B R7, R7 ;  /* 0x00000007ff07723e */ /* 0x000fe200024050ff */
[-C--:B------:R-:W-:Y:S01]  /*4bf0*/  FMUL R59, R59, R0.reuse ;  /* 0x000000003b3b7220 */ /* 0x080fe20000400000 */
[----:B------:R-:W-:Y:S01]  /*4c00*/  ISETP.GT.AND P3, PT, R15, RZ, PT ;  /* 0x000000ff0f00720c */ /* 0x000fe20003f64270 */
[-C--:B------:R-:W-:Y:S01]  /*4c10*/  FMUL R11, R60, R0.reuse ;  /* 0x000000003c0b7220 */ /* 0x080fe20000400000 */
[----:B------:R-:W-:Y:S01]  /*4c20*/  ISETP.GT.AND P2, PT, R16, RZ, P6 ;  /* 0x000000ff1000720c */ /* 0x000fe20003744270 */
[----:B------:R-:W-:Y:S01]  /*4c30*/  @P0 STG.E desc[UR14][R2.64], R7 ;  /* 0x0000000702000986 */ /* 0x000fe2000c10190e */
[----:B------:R-:W-:Y:S01]  /*4c40*/  SHF.L.U64.HI R19, R20, 0x2, R19 ;  /* 0x0000000214137819 */ /* 0x000fe20000010213 */
[-C--:B------:R-:W-:Y:S01]  /*4c50*/  FMUL R61, R61, R0.reuse ;  /* 0x000000003d3d7220 */ /* 0x080fe20000400000 */
[----:B------:R-:W-:Y:S01]  /*4c60*/  ISETP.GT.AND P1, PT, R16, 0x8, P3 ;  /* 0x000000081000780c */ /* 0x000fe20001f24270 */
[----:B------:R-:W-:Y:S01]  /*4c70*/  FMUL R13, R62, R0 ;  /* 0x000000003e0d7220 */ /* 0x000fe20000400000 */
[----:B------:R-:W-:Y:S01]  /*4c80*/  IADD3 R4, P0, R21, R2, RZ ;  /* 0x0000000215047210 */ /* 0x000fe20007f1e0ff */
[-C--:B------:R-:W-:Y:S01]  /*4c90*/  FMUL R63, R63, R0.reuse ;  /* 0x000000003f3f7220 */ /* 0x080fe20000400000 */
[----:B------:R-:W-:Y:S01]  /*4ca0*/  F2FP.TF32.F32.PACK_B R57, R57 ;  /* 0x00000039ff39723e */ /* 0x000fe200024050ff */
[-C--:B------:R-:W-:Y:S01]  /*4cb0*/  FMUL R65, R65, R0.reuse ;  /* 0x0000000041417220 */ /* 0x080fe20000400000 */
[----:B------:R-:W-:Y:S01]  /*4cc0*/  F2FP.TF32.F32.PACK_B R9, R9 ;  /* 0x00000009ff09723e */ /* 0x000fe200024050ff */
[----:B------:R-:W-:Y:S01]  /*4cd0*/  IMAD.X R5, R19, 0x1, R3, P0 ;  /* 0x0000000113057824 */ /* 0x000fe200000e0603 */
[C---:B------:R-:W-:Y:S01]  /*4ce0*/  ISETP.GT.AND P0, PT, R16.reuse, 0x8, P6 ;  /* 0x000000081000780c */ /* 0x040fe20003704270 */
[----:B------:R-:W-:Y:S01]  /*4cf0*/  @P2 STG.E desc[UR14][R2.64+0x4], R57 ;  /* 0x0000043902002986 */ /* 0x000fe2000c10190e */
[----:B------:R-:W-:Y:S01]  /*4d00*/  ISETP.GT.AND P3, PT, R15, 0x8, PT ;  /* 0x000000080f00780c */ /* 0x000fe20003f64270 */
[-C--:B------:R-:W-:Y:S01]  /*4d10*/  FMUL R67, R67, R0.reuse ;  /* 0x0000000043437220 */ /* 0x080fe20000400000 */
[----:B------:R-:W-:Y:S01]  /*4d20*/  ISETP.GT.AND P4, PT, R15, 0x9, PT ;  /* 0x000000090f00780c */ /* 0x000fe20003f84270 */
[----:B------:R0:W-:Y:S01]  /*4d30*/  @P1 STG.E desc[UR14][R4.64], R9 ;  /* 0x0000000904001986 */ /* 0x0001e2000c10190e */
[C---:B------:R-:W-:Y:S01]  /*4d40*/  ISETP.GT.AND P2, PT, R16.reuse, RZ, P3 ;  /* 0x000000ff1000720c */ /* 0x040fe20001f44270 */
[-C--:B------:R-:W-:Y:S01]  /*4d50*/  FMUL R69, R69, R0.reuse ;  /* 0x0000000045457220 */ /* 0x080fe20000400000 */
[----:B------:R-:W-:Y:S01]  /*4d60*/  F2FP.TF32.F32.PACK_B R59, R59 ;  /* 0x0000003bff3b723e */ /* 0x000fe200024050ff */
[-C--:B------:R-:W-:Y:S01]  /*4d70*/  FMUL R71, R71, R0.reuse ;  /* 0x0000000047477220 */ /* 0x080fe20000400000 */
[C---:B------:R-:W-:Y:S01]  /*4d80*/  ISETP.GT.AND P1, PT, R16.reuse, RZ, P4 ;  /* 0x000000ff1000720c */ /* 0x040fe20002724270 */
[-C--:B------:R-:W-:Y:S01]  /*4d90*/  FMUL R73, R73, R0.reuse ;  /* 0x0000000049497220 */ /* 0x080fe20000400000 */
[----:B------:R-:W-:Y:S01]  /*4da0*/  F2FP.TF32.F32.PACK_B R11, R11 ;  /* 0x0000000bff0b723e */ /* 0x000fe200024050ff */
[----:B------:R-:W-:Y:S01]  /*4db0*/  @P0 STG.E desc[UR14][R4.64+0x4], R59 ;  /* 0x0000043b04000986 */ /* 0x000fe2000c10190e */
[C---:B------:R-:W-:Y:S01]  /*4dc0*/  ISETP.GT.AND P0, PT, R16.reuse, 0x8, P3 ;  /* 0x000000081000780c */ /* 0x040fe20001f04270 */
[-C--:B------:R-:W-:Y:S01]  /*4dd0*/  FMUL R75, R75, R0.reuse ;  /* 0x000000004b4b7220 */ /* 0x080fe20000400000 */
[----:B------:R-:W-:Y:S01]  /*4de0*/  F2FP.TF32.F32.PACK_B R61, R61 ;  /* 0x0000003dff3d723e */ /* 0x000fe200024050ff */
[-C--:B------:R-:W-:Y:S01]  /*4df0*/  FMUL R77, R77, R0.reuse ;  /* 0x000000004d4d7220 */ /* 0x080fe20000400000 */
[C---:B0-----:R-:W-:Y:S01]  /*4e00*/  SHF.L.U64.HI R9, R17.reuse, 0x2, R18 ;  /* 0x0000000211097819 */ /* 0x041fe20000010212 */
[----:B------:R-:W-:Y:S01]  /*4e10*/  IMAD.SHL.U32 R17, R17, 0x4, RZ ;  /* 0x0000000411117824 */ /* 0x000fe200078e00ff */
[----:B------:R0:W-:Y:S01]  /*4e20*/  @P2 STG.E desc[UR14][R2.64+0x20], R11 ;  /* 0x0000200b02002986 */ /* 0x0001e2000c10190e */
[----:B------:R-:W-:Y:S01]  /*4e30*/  F2FP.TF32.F32.PACK_B R13, R13 ;  /* 0x0000000dff0d723e */ /* 0x000fe200024050ff */
[----:B------:R-:W-:Y:S01]  /*4e40*/  FMUL R79, R79, R0 ;  /* 0x000000004f4f7220 */ /* 0x000fe20000400000 */
[----:B------:R-:W-:Y:S01]  /*4e50*/  ISETP.GT.AND P3, PT, R15, 0x10, PT ;  /* 0x000000100f00780c */ /* 0x000fe20003f64270 */
[----:B------:R-:W-:Y:S01]  /*4e60*/  @P1 STG.E desc[UR14][R2.64+0x24], R61 ;  /* 0x0000243d02001986 */ /* 0x000fe2000c10190e */
[----:B------:R-:W-:Y:S01]  /*4e70*/  IADD3 R6, P1, P2, R17, R2, R21 ;  /* 0x0000000211067210 */ /* 0x000fe20007a3e015 */
[-C--:B------:R-:W-:Y:S01]  /*4e80*/  FMUL R81, R81, R0.reuse ;  /* 0x0000000051517220 */ /* 0x080fe20000400000 */
[----:B------:R-:W-:Y:S01]  /*4e90*/  F2FP.TF32.F32.PACK_B R63, R63 ;  /* 0x0000003fff3f723e */ /* 0x000fe200024050ff */
[----:B------:R1:W-:Y:S01]  /*4ea0*/  @P0 STG.E desc[UR14][R4.64+0x20], R13 ;  /* 0x0000200d04000986 */ /* 0x0003e2000c10190e */
[----:B------:R-:W-:Y:S01]  /*4eb0*/  IADD3.X R7, R9, R3, R19, P1, P2 ;  /* 0x0000000309077210 */ /* 0x000fe20000fe4413 */
[-C--:B------:R-:W-:Y:S01]  /*4ec0*/  FMUL R83, R83, R0.reuse ;  /* 0x0000000053537220 */ /* 0x080fe20000400000 */
[----:B------:R-:W-:Y:S01]  /*4ed0*/  ISETP.GT.AND P1, PT, R16, 0x8, P4 ;  /* 0x000000081000780c */ /* 0x000fe20002724270 */
[-C--:B0-----:R-:W-:Y:S01]  /*4ee0*/  FMUL R11, R64, R0.reuse ;  /* 0x00000000400b7220 */ /* 0x081fe20000400000 */
[----:B------:R-:W-:Y:S01]  /*4ef0*/  ISETP.GT.AND P0, PT, R16, RZ, P3 ;  /* 0x000000ff1000720c */ /* 0x000fe20001f04270 */
[-C--:B------:R-:W-:Y:S01]  /*4f00*/  FMUL R19, R84, R0.reuse ;  /* 0x0000000054137220 */ /* 0x080fe20000400000 */
[----:B------:R-:W-:Y:S01]  /*4f10*/  ISETP.GT.AND P2, PT, R15, 0x11, PT ;  /* 0x000000110f00780c */ /* 0x000fe20003f44270 */
[-C--:B------:R-:W-:Y:S01]  /*4f20*/  FMUL R85, R85, R0.reuse ;  /* 0x0000000055557220 */ /* 0x080fe20000400000 */
[----:B------:R-:W-:Y:S01]  /*4f30*/  F2FP.TF32.F32.PACK_B R11, R11 ;  /* 0x0000000bff0b723e */ /* 0x000fe200024050ff */
[-C--:B------:R-:W-:Y:S01]  /*4f40*/  FMUL R87, R87, R0.reuse ;  /* 0x0000000057577220 */ /* 0x080fe20000400000 */
[----:B------:R-:W-:Y:S01]  /*4f50*/  F2FP.TF32.F32.PACK_B R65, R65 ;  /* 0x00000041ff41723e */ /* 0x000fe200024050ff */
[-C--:B-1----:R-:W-:Y:S01]  /*4f60*/  FMUL R13, R66, R0.reuse ;  /* 0x00000000420d7220 */ /* 0x082fe20000400000 */
[----:B------:R-:W-:Y:S01]  /*4f70*/  F2FP.TF32.F32.PACK_B R67, R67 ;  /* 0x00000043ff43723e */ /* 0x000fe200024050ff */
[-C--:B------:R-:W-:Y:S01]  /*4f80*/  FMUL R25, R25, R0.reuse ;  /* 0x0000000019197220 */ /* 0x080fe20000400000 */
[----:B------:R-:W-:Y:S01]  /*4f90*/  F2FP.TF32.F32.PACK_B R69, R69 ;  /* 0x00000045ff45723e */ /* 0x000fe200024050ff */
[----:B------:R-:W-:Y:S01]  /*4fa0*/  @P1 STG.E desc[UR14][R4.64+0x24], R63 ;  /* 0x0000243f04001986 */ /* 0x000fe2000c10190e */
[----:B------:R-:W-:Y:S01]  /*4fb0*/  F2FP.TF32.F32.PACK_B R13, R13 ;  /* 0x0000000dff0d723e */ /* 0x000fe200024050ff */
[-C--:B------:R-:W-:Y:S01]  /*4fc0*/  FMUL R27, R27, R0.reuse ;  /* 0x000000001b1b7220 */ /* 0x080fe20000400000 */
[----:B------:R-:W-:Y:S01]  /*4fd0*/  ISETP.GT.AND P1, PT, R15, 0x19, PT ;  /* 0x000000190f00780c */ /* 0x000fe20003f24270 */
[----:B------:R0:W-:Y:S01]  /*4fe0*/  @P0 STG.E desc[UR14][R2.64+0x40], R11 ;  /* 0x0000400b02000986 */ /* 0x0001e2000c10190e */
[----:B------:R-:W-:Y:S01]  /*4ff0*/  ISETP.GT.AND P0, PT, R16, RZ, P2 ;  /* 0x000000ff1000720c */ /* 0x000fe20001704270 */
[-C--:B------:R-:W-:Y:S01]  /*5000*/  FMUL R29, R29, R0.reuse ;  /* 0x000000001d1d7220 */ /* 0x080fe20000400000 */
[----:B------:R-:W-:Y:S01]  /*5010*/  F2FP.TF32.F32.PACK_B R71, R71 ;  /* 0x00000047ff47723e */ /* 0x000fe200024050ff */
[-C--:B------:R-:W-:Y:S01]  /*5020*/  FMUL R31, R31, R0.reuse ;  /* 0x000000001f1f7220 */ /* 0x080fe20000400000 */
[----:B------:R-:W-:Y:S01]  /*5030*/  F2FP.TF32.F32.PACK_B R73, R73 ;  /* 0x00000049ff49723e */ /* 0x000fe200024050ff */
[-C--:B------:R-:W-:Y:S01]  /*5040*/  FMUL R33, R33, R0.reuse ;  /* 0x0000000021217220 */ /* 0x080fe20000400000 */
[----:B------:R-:W-:Y:S01]  /*5050*/  F2FP.TF32.F32.PACK_B R75, R75 ;  /* 0x0000004bff4b723e */ /* 0x000fe200024050ff */
[-C--:B------:R-:W-:Y:S01]  /*5060*/  FMUL R35, R35, R0.reuse ;  /* 0x0000000023237220 */ /* 0x080fe20000400000 */
[----:B------:R-:W-:Y:S01]  /*5070*/  ISETP.GT.AND P5, PT, R15, 0x28, PT ;  /* 0x000000280f00780c */ /* 0x000fe20003fa4270 */
[-C--:B------:R-:W-:Y:S01]  /*5080*/  FMUL R37, R37, R0.reuse ;  /* 0x0000000025257220 */ /* 0x080fe20000400000 */
[----:B------:R-:W-:Y:S01]  /*5090*/  F2FP.TF32.F32.PACK_B R77, R77 ;  /* 0x0000004dff4d723e */ /* 0x000fe200024050ff */
[-C--:B0-----:R-:W-:Y:S01]  /*50a0*/  FMUL R11, R68, R0.reuse ;  /* 0x00000000440b7220 */ /* 0x081fe20000400000 */
[----:B------:R-:W-:Y:S01]  /*50b0*/  F2FP.TF32.F32.PACK_B R79, R79 ;  /* 0x0000004fff4f723e */ /* 0x000fe200024050ff */
[----:B------:R-:W-:Y:S01]  /*50c0*/  @P0 STG.E desc[UR14][R2.64+0x44], R65 ;  /* 0x0000444102000986 */ /* 0x000fe2000c10190e */
[C---:B------:R-:W-:Y:S01]  /*50d0*/  ISETP.GT.AND P0, PT, R16.reuse, 0x8, P3 ;  /* 0x000000081000780c */ /* 0x040fe20001f04270 */
[-C--:B------:R-:W-:Y:S01]  /*50e0*/  FMUL R39, R39, R0.reuse ;  /* 0x0000000027277220 */ /* 0x080fe20000400000 */
[----:B------:R-:W-:Y:S01]  /*50f0*/  F2FP.TF32.F32.PACK_B R11, R11 ;  /* 0x0000000bff0b723e */ /* 0x000fe200024050ff */
[-C--:B------:R-:W-:Y:S01]  /*5100*/  FMUL R41, R41, R0.reuse ;  /* 0x0000000029297220 */ /* 0x080fe20000400000 */
[----:B------:R-:W-:Y:S01]  /*5110*/  ISETP.GT.AND P3, PT, R15, 0x29, PT ;  /* 0x000000290f00780c */ /* 0x000fe20003f64270 */
[-C--:B------:R-:W-:Y:S01]  /*5120*/  FMUL R43, R43, R0.reuse ;  /* 0x000000002b2b7220 */ /* 0x080fe20000400000 */
[----:B------:R-:W-:Y:S01]  /*5130*/  ISETP.GT.AND P4, PT, R15, 0x31, PT ;  /* 0x000000310f00780c */ /* 0x000fe20003f84270 */
[-C--:B------:R-:W-:Y:S01]  /*5140*/  FMUL R45, R45, R0.reuse ;  /* 0x000000002d2d7220 */ /* 0x080fe20000400000 */
[----:B------:R-:W-:Y:S01]  /*5150*/  F2FP.TF32.F32.PACK_B R81, R81 ;  /* 0x00000051ff51723e */ /* 0x000fe200024050ff */
[-C--:B------:R-:W-:Y:S01]  /*5160*/  FMUL R47, R47, R0.reuse ;  /* 0x000000002f2f7220 */ /* 0x080fe20000400000 */
[----:B------:R-:W-:Y:S01]  /*5170*/  F2FP.TF32.F32.PACK_B R83, R83 ;  /* 0x00000053ff53723e */ /* 0x000fe200024050ff */
[-C--:B------:R-:W-:Y:S01]  /*5180*/  FMUL R49, R49, R0.reuse ;  /* 0x0000000031317220 */ /* 0x080fe20000400000 */
[----:B------:R-:W-:Y:S01]  /*5190*/  F2FP.TF32.F32.PACK_B R19, R19 ;  /* 0x00000013ff13723e */ /* 0x000fe200024050ff */
[----:B------:R0:W-:Y:S01]  /*51a0*/  @P0 STG.E desc[UR14][R4.64+0x40], R13 ;  /* 0x0000400d04000986 */ /* 0x0001e2000c10190e */
[----:B------:R-:W-:Y:S01]  /*51b0*/  ISETP.GT.AND P0, PT, R16, 0x8, P2 ;  /* 0x000000081000780c */ /* 0x000fe20001704270 */
[-C--:B------:R-:W-:Y:S01]  /*51c0*/  FMUL R51, R51, R0.reuse ;  /* 0x0000000033337220 */ /* 0x080fe20000400000 */
[----:B------:R-:W-:Y:S01]  /*51d0*/  ISETP.GT.AND P2, PT, R15, 0x18, PT ;  /* 0x000000180f00780c */ /* 0x000fe20003f44270 */
[----:B------:R-:W-:Y:S01]  /*51e0*/  FMUL R53, R53, R0 ;  /* 0x0000000035357220 */ /* 0x000fe20000400000 */
[----:B------:R-:W-:-:S02]  /*51f0*/  P2R R14, PR, RZ, 0x20 ;  /* 0x00000020ff0e7803 */ /* 0x000fc40000000000 */
[----:B------:R-:W-:Y:S02]  /*5200*/  P2R R12, PR, RZ, 0x8 ;  /* 0x00000008ff0c7803 */ /* 0x000fe40000000000 */
[----:B------:R-:W-:Y:S02]  /*5210*/  F2FP.TF32.F32.PACK_B R85, R85 ;  /* 0x00000055ff55723e */ /* 0x000fe400024050ff */
[----:B------:R-:W-:Y:S01]  /*5220*/  F2FP.TF32.F32.PACK_B R87, R87 ;  /* 0x00000057ff57723e */ /* 0x000fe200024050ff */
[----:B0-----:R-:W-:Y:S01]  /*5230*/  FMUL R13, R70, R0 ;  /* 0x00000000460d7220 */ /* 0x001fe20000400000 */
[----:B------:R-:W-:Y:S01]  /*5240*/  F2FP.TF32.F32.PACK_B R25, R25 ;  /* 0x00000019ff19723e */ /* 0x000fe200024050ff */
[----:B------:R-:W-:Y:S01]  /*5250*/  @P0 STG.E desc[UR14][R4.64+0x44], R67 ;  /* 0x0000444304000986 */ /* 0x000fe2000c10190e */
[----:B------:R-:W-:Y:S02]  /*5260*/  ISETP.GT.AND P0, PT, R16, RZ, P2 ;  /* 0x000000ff1000720c */ /* 0x000fe40001704270 */
[----:B------:R-:W-:-:S02]  /*5270*/  F2FP.TF32.F32.PACK_B R13, R13 ;  /* 0x0000000dff0d723e */ /* 0x000fc400024050ff */
[----:B------:R-:W-:Y:S02]  /*5280*/  F2FP.TF32.F32.PACK_B R27, R27 ;  /* 0x0000001bff1b723e */ /* 0x000fe400024050ff */
[----:B------:R-:W-:Y:S02]  /*5290*/  F2FP.TF32.F32.PACK_B R29, R29 ;  /* 0x0000001dff1d723e */ /* 0x000fe400024050ff */
[----:B------:R-:W-:Y:S02]  /*52a0*/  F2FP.TF32.F32.PACK_B R31, R31 ;  /* 0x0000001fff1f723e */ /* 0x000fe400024050ff */
[----:B------:R-:W-:Y:S02]  /*52b0*/  F2FP.TF32.F32.PACK_B R33, R33 ;  /* 0x00000021ff21723e */ /* 0x000fe400024050ff */
[----:B------:R-:W-:Y:S01]  /*52c0*/  F2FP.TF32.F32.PACK_B R35, R35 ;  /* 0x00000023ff23723e */ /* 0x000fe200024050ff */
[----:B------:R0:W-:Y:S01]  /*52d0*/  @P0 STG.E desc[UR14][R2.64+0x60], R11 ;  /* 0x0000600b02000986 */ /* 0x0001e2000c10190e */
[----:B------:R-:W-:-:S02]  /*52e0*/  ISETP.GT.AND P0, PT, R16, RZ, P1 ;  /* 0x000000ff1000720c */ /* 0x000fc40000f04270 */
[----:B------:R-:W-:Y:S02]  /*52f0*/  F2FP.TF32.F32.PACK_B R37, R37 ;  /* 0x00000025ff25723e */ /* 0x000fe400024050ff */
[----:B------:R-:W-:Y:S02]  /*5300*/  F2FP.TF32.F32.PACK_B R39, R39 ;  /* 0x00000027ff27723e */ /* 0x000fe400024050ff */
[----:B------:R-:W-:Y:S02]  /*5310*/  F2FP.TF32.F32.PACK_B R41, R41 ;  /* 0x00000029ff29723e */ /* 0x000fe400024050ff */
[----:B------:R-:W-:Y:S02]  /*5320*/  F2FP.TF32.F32.PACK_B R43, R43 ;  /* 0x0000002bff2b723e */ /* 0x000fe400024050ff */
[----:B------:R-:W-:Y:S01]  /*5330*/  F2FP.TF32.F32.PACK_B R45, R45 ;  /* 0x0000002dff2d723e */ /* 0x000fe200024050ff */
[----:B0-----:R-:W-:Y:S01]  /*5340*/  FMUL R11, R72, R0 ;  /* 0x00000000480b7220 */ /* 0x001fe20000400000 */
[----:B------:R-:W-:Y:S01]  /*5350*/  F2FP.TF32.F32.PACK_B R47, R47 ;  /* 0x0000002fff2f723e */ /* 0x000fe200024050ff */
[----:B------:R-:W-:Y:S01]  /*5360*/  @P0 STG.E desc[UR14][R2.64+0x64], R69 ;  /* 0x0000644502000986 */ /* 0x000fe2000c10190e */
[----:B------:R-:W-:-:S02]  /*5370*/  ISETP.GT.AND P0, PT, R16, 0x8, P2 ;  /* 0x000000081000780c */ /* 0x000fc40001704270 */
[----:B------:R-:W-:Y:S02]  /*5380*/  ISETP.GT.AND P2, PT, R15, 0x20, PT ;  /* 0x000000200f00780c */ /* 0x000fe40003f44270 */
[----:B------:R-:W-:Y:S02]  /*5390*/  F2FP.TF32.F32.PACK_B R11, R11 ;  /* 0x0000000bff0b723e */ /* 0x000fe400024050ff */
[----:B------:R-:W-:Y:S02]  /*53a0*/  F2FP.TF32.F32.PACK_B R49, R49 ;  /* 0x00000031ff31723e */ /* 0x000fe400024050ff */
[----:B------:R-:W-:Y:S02]  /*53b0*/  F2FP.TF32.F32.PACK_B R51, R51 ;  /* 0x00000033ff33723e */ /* 0x000fe400024050ff */
[----:B------:R-:W-:-:S03]  /*53c0*/  F2FP.TF32.F32.PACK_B R53, R53 ;  /* 0x00000035ff35723e */ /* 0x000fc600024050ff */
[----:B------:R0:W-:Y:S01]  /*53d0*/  @P0 STG.E desc[UR14][R4.64+0x60], R13 ;  /* 0x0000600d04000986 */ /* 0x0001e2000c10190e */
[----:B------:R-:W-:Y:S02]  /*53e0*/  ISETP.GT.AND P0, PT, R16, 0x8, P1 ;  /* 0x000000081000780c */ /* 0x000fe40000f04270 */
[----:B------:R-:W-:Y:S01]  /*53f0*/  ISETP.GT.AND P1, PT, R15, 0x21, PT ;  /* 0x000000210f00780c */ /* 0x000fe20003f24270 */
[----:B0-----:R-:W-:-:S10]  /*5400*/  FMUL R13, R74, R0 ;  /* 0x000000004a0d7220 */ /* 0x001fd40000400000 */
[----:B------:R-:W-:Y:S01]  /*5410*/  @P0 STG.E desc[UR14][R4.64+0x64], R71 ;  /* 0x0000644704000986 */ /* 0x000fe2000c10190e */
[----:B------:R-:W-:Y:S02]  /*5420*/  ISETP.GT.AND P0, PT, R16, RZ, P2 ;  /* 0x000000ff1000720c */ /* 0x000fe40001704270 */
[----:B------:R-:W-:-:S11]  /*5430*/  F2FP.TF32.F32.PACK_B R13, R13 ;  /* 0x0000000dff0d723e */ /* 0x000fd600024050ff */
[----:B------:R0:W-:Y:S01]  /*5440*/  @P0 STG.E desc[UR14][R2.64+0x80], R11 ;  /* 0x0000800b02000986 */ /* 0x0001e2000c10190e */
[----:B------:R-:W-:Y:S01]  /*5450*/  ISETP.GT.AND P0, PT, R16, RZ, P1 ;  /* 0x000000ff1000720c */ /* 0x000fe20000f04270 */
[----:B0-----:R-:W-:-:S12]  /*5460*/  FMUL R11, R76, R0 ;  /* 0x000000004c0b7220 */ /* 0x001fd80000400000 */
[----:B------:R-:W-:Y:S01]  /*5470*/  @P0 STG.E desc[UR14][R2.64+0x84], R73 ;  /* 0x0000844902000986 */ /* 0x000fe2000c10190e */
[----:B------:R-:W-:Y:S02]  /*5480*/  ISETP.GT.AND P0, PT, R16, 0x8, P2 ;  /* 0x000000081000780c */ /* 0x000fe40001704270 */
[----:B------:R-:W-:Y:S02]  /*5490*/  F2FP.TF32.F32.PACK_B R11, R11 ;  /* 0x0000000bff0b723e */ /* 0x000fe400024050ff */
[----:B------:R-:W-:-:S09]  /*54a0*/  ISETP.GT.AND P2, PT, R15, 0x38, PT ;  /* 0x000000380f00780c */ /* 0x000fd20003f44270 */
[----:B------:R0:W-:Y:S01]  /*54b0*/  @P0 STG.E desc[UR14][R4.64+0x80], R13 ;  /* 0x0000800d04000986 */ /* 0x0001e2000c10190e */
[----:B------:R-:W-:Y:S01]  /*54c0*/  ISETP.GT.AND P0, PT, R16, 0x8, P1 ;  /* 0x000000081000780c */ /* 0x000fe20000f04270 */
[----:B0-----:R-:W-:-:S12]  /*54d0*/  FMUL R13, R78, R0 ;  /* 0x000000004e0d7220 */ /* 0x001fd80000400000 */
        /* <DEDUP_REMOVED lines=8> */
[----:B------:R-:W-:-:S11]  /*5560*/  F2FP.TF32.F32.PACK_B R11, R11 ;  /* 0x0000000bff0b723e */ /* 0x000fd600024050ff */
[----:B------:R0:W-:Y:S01]  /*5570*/  @P0 STG.E desc[UR14][R4.64+0xa0], R13 ;  /* 0x0000a00d04000986 */ /* 0x0001e2000c10190e */
[C---:B------:R-:W-:Y:S02]  /*5580*/  ISETP.GT.AND P0, PT, R16.reuse, 0x8, P3 ;  /* 0x000000081000780c */ /* 0x040fe40001f04270 */
[----:B------:R-:W-:Y:S01]  /*5590*/  ISETP.GT.AND P3, PT, R16, 0x8, P2 ;  /* 0x000000081000780c */ /* 0x000fe20001764270 */
[----:B0-----:R-:W-:-:S10]  /*55a0*/  FMUL R13, R82, R0 ;  /* 0x00000000520d7220 */ /* 0x001fd40000400000 */
[----:B------:R-:W-:Y:S01]  /*55b0*/  @P0 STG.E desc[UR14][R4.64+0xa4], R79 ;  /* 0x0000a44f04000986 */ /* 0x000fe2000c10190e */
[----:B------:R-:W-:Y:S02]  /*55c0*/  ISETP.GT.AND P0, PT, R15, 0x30, PT ;  /* 0x000000300f00780c */ /* 0x000fe40003f04270 */
[----:B------:R-:W-:Y:S02]  /*55d0*/  F2FP.TF32.F32.PACK_B R13, R13 ;  /* 0x0000000dff0d723e */ /* 0x000fe400024050ff */
[----:B------:R-:W-:-:S13]  /*55e0*/  ISETP.GT.AND P1, PT, R16, RZ, P0 ;  /* 0x000000ff1000720c */ /* 0x000fda0000724270 */
[----:B------:R-:W-:Y:S01]  /*55f0*/  @P1 STG.E desc[UR14][R2.64+0xc0], R11 ;  /* 0x0000c00b02001986 */ /* 0x000fe2000c10190e */
[----:B------:R-:W-:-:S13]  /*5600*/  ISETP.GT.AND P1, PT, R16, RZ, P4 ;  /* 0x000000ff1000720c */ /* 0x000fda0002724270 */
[----:B------:R-:W-:Y:S01]  /*5610*/  @P1 STG.E desc[UR14][R2.64+0xc4], R81 ;  /* 0x0000c45102001986 */ /* 0x000fe2000c10190e */
[----:B------:R-:W-:-:S13]  /*5620*/  ISETP.GT.AND P1, PT, R16, 0x8, P0 ;  /* 0x000000081000780c */ /* 0x000fda0000724270 */
[----:B------:R0:W-:Y:S01]  /*5630*/  @P1 STG.E desc[UR14][R4.64+0xc0], R13 ;  /* 0x0000c00d04001986 */ /* 0x0001e2000c10190e */
[----:B------:R-:W-:Y:S01]  /*5640*/  ISETP.GT.AND P1, PT, R16, 0x8, P4 ;  /* 0x000000081000780c */ /* 0x000fe20002724270 */
[----:B0-----:R-:W-:-:S12]  /*5650*/  FMUL R13, R86, R0 ;  /* 0x00000000560d7220 */ /* 0x001fd80000400000 */
[----:B------:R-:W-:Y:S01]  /*5660*/  @P1 STG.E desc[UR14][R4.64+0xc4], R83 ;  /* 0x0000c45304001986 */ /* 0x000fe2000c10190e */
[----:B------:R-:W-:Y:S02]  /*5670*/  IADD3 R10, P1, R17, R4, RZ ;  /* 0x00000004110a7210 */ /* 0x000fe40007f3e0ff */
[----:B------:R-:W-:-:S03]  /*5680*/  F2FP.TF32.F32.PACK_B R13, R13 ;  /* 0x0000000dff0d723e */ /* 0x000fc600024050ff */
[----:B------:R-:W-:Y:S01]  /*5690*/  IMAD.X R11, R9, 0x1, R5, P1 ;  /* 0x00000001090b7824 */ /* 0x000fe200008e0605 */
[----:B------:R-:W-:-:S13]  /*56a0*/  ISETP.GT.AND P1, PT, R16, RZ, P2 ;  /* 0x000000ff1000720c */ /* 0x000fda0001724270 */
[----:B------:R-:W-:Y:S01]  /*56b0*/  @P1 STG.E desc[UR14][R2.64+0xe0], R19 ;  /* 0x0000e01302001986 */ /* 0x000fe2000c10190e */
[----:B------:R-:W-:Y:S01]  /*56c0*/  IADD3 R8, P1, R17, R2, RZ ;  /* 0x0000000211087210 */ /* 0x000fe20007f3e0ff */
[----:B------:R-:W-:-:S04]  /*56d0*/  FMUL R17, R24, R0 ;  /* 0x0000000018117220 */ /* 0x000fc80000400000 */
[----:B------:R-:W-:Y:S01]  /*56e0*/  IMAD.X R9, R9, 0x1, R3, P1 ;  /* 0x0000000109097824 */ /* 0x000fe200008e0603 */
[----:B------:R-:W-:Y:S02]  /*56f0*/  ISETP.GT.AND P1, PT, R15, 0x39, PT ;  /* 0x000000390f00780c */ /* 0x000fe40003f24270 */
[----:B------:R-:W-:Y:S02]  /*5700*/  F2FP.TF32.F32.PACK_B R17, R17 ;  /* 0x00000011ff11723e */ /* 0x000fe400024050ff */
[----:B------:R-:W-:-:S13]  /*5710*/  ISETP.GT.AND P5, PT, R16, RZ, P1 ;  /* 0x000000ff1000720c */ /* 0x000fda0000fa4270 */
[----:B------:R-:W-:Y:S01]  /*5720*/  @P5 STG.E desc[UR14][R2.64+0xe4], R85 ;  /* 0x0000e45502005986 */ /* 0x000fe2000c10190e */
[----:B------:R-:W-:-:S03]  /*5730*/  ISETP.GT.AND P5, PT, R15, RZ, PT ;  /* 0x000000ff0f00720c */ /* 0x000fc60003fa4270 */
[----:B------:R0:W-:Y:S01]  /*5740*/  @P3 STG.E desc[UR14][R4.64+0xe0], R13 ;  /* 0x0000e00d04003986 */ /* 0x0001e2000c10190e */
[----:B------:R-:W-:Y:S01]  /*5750*/  ISETP.GT.AND P3, PT, R16, 0x8, P1 ;  /* 0x000000081000780c */ /* 0x000fe20000f64270 */
[----:B0-----:R-:W-:-:S12]  /*5760*/  FMUL R13, R28, R0 ;  /* 0x000000001c0d7220 */ /* 0x001fd80000400000 */
[----:B------:R0:W-:Y:S01]  /*5770*/  @P3 STG.E desc[UR14][R4.64+0xe4], R87 ;  /* 0x0000e45704003986 */ /* 0x0001e2000c10190e */
[C---:B------:R-:W-:Y:S02]  /*5780*/  ISETP.GT.AND P3, PT, R16.reuse, 0x40, P5 ;  /* 0x000000401000780c */ /* 0x040fe40002f64270 */
[----:B------:R-:W-:Y:S02]  /*5790*/  ISETP.GT.AND P5, PT, R16, 0x48, P5 ;  /* 0x000000481000780c */ /* 0x000fe40002fa4270 */
[----:B------:R-:W-:Y:S01]  /*57a0*/  F2FP.TF32.F32.PACK_B R13, R13 ;  /* 0x0000000dff0d723e */ /* 0x000fe200024050ff */
[----:B0-----:R-:W-:-:S08]  /*57b0*/  FMUL R5, R26, R0 ;  /* 0x000000001a057220 */ /* 0x001fd00000400000 */
[----:B------:R0:W-:Y:S01]  /*57c0*/  @P3 STG.E desc[UR14][R8.64], R17 ;  /* 0x0000001108003986 */ /* 0x0001e2000c10190e */
[C---:B------:R-:W-:Y:S02]  /*57d0*/  ISETP.GT.AND P3, PT, R16.reuse, 0x40, P6 ;  /* 0x000000401000780c */ /* 0x040fe40003764270 */
[----:B------:R-:W-:Y:S02]  /*57e0*/  ISETP.GT.AND P6, PT, R16, 0x48, P6 ;  /* 0x000000481000780c */ /* 0x000fe400037c4270 */
[----:B------:R-:W-:Y:S01]  /*57f0*/  F2FP.TF32.F32.PACK_B R5, R5 ;  /* 0x00000005ff05723e */ /* 0x000fe200024050ff */
[----:B0-----:R-:W-:-:S08]  /*5800*/  FMUL R17, R54, R0 ;  /* 0x0000000036117220 */ /* 0x001fd00000400000 */
[----:B------:R-:W-:Y:S02]  /*5810*/  @P3 IMAD.MOV.U32 R2, RZ, RZ, R8 ;  /* 0x000000ffff023224 */ /* 0x000fe400078e0008 */
[----:B------:R-:W-:Y:S01]  /*5820*/  @P3 IMAD.MOV.U32 R3, RZ, RZ, R9 ;  /* 0x000000ffff033224 */ /* 0x000fe200078e0009 */
[----:B------:R-:W-:-:S04]  /*5830*/  F2FP.TF32.F32.PACK_B R17, R17 ;  /* 0x00000011ff11723e */ /* 0x000fc800024050ff */
[----:B------:R-:W-:Y:S01]  /*5840*/  @P3 STG.E desc[UR14][R2.64+0x4], R25 ;  /* 0x0000041902003986 */ /* 0x000fe2000c10190e */
[----:B------:R-:W-:-:S03]  /*5850*/  ISETP.NE.AND P3, PT, R12, RZ, PT ;  /* 0x000000ff0c00720c */ /* 0x000fc60003f65270 */
[----:B------:R0:W-:Y:S01]  /*5860*/  @P5 STG.E desc[UR14][R10.64], R5 ;  /* 0x000000050a005986 */ /* 0x0001e2000c10190e */
[----:B------:R-:W-:-:S03]  /*5870*/  ISETP.NE.AND P5, PT, R14, RZ, PT ;  /* 0x000000ff0e00720c */ /* 0x000fc60003fa5270 */
[----:B------:R1:W-:Y:S01]  /*5880*/  @P6 STG.E desc[UR14][R10.64+0x4], R27 ;  /* 0x0000041b0a006986 */ /* 0x0003e2000c10190e */
[----:B------:R-:W-:-:S04]  /*5890*/  ISETP.GT.AND P6, PT, R15, 0x8, PT ;  /* 0x000000080f00780c */ /* 0x000fc80003fc4270 */
[----:B------:R-:W-:Y:S01]  /*58a0*/  ISETP.GT.AND P6, PT, R16, 0x40, P6 ;  /* 0x000000401000780c */ /* 0x000fe200037c4270 */
[-C--:B0-----:R-:W-:Y:S01]  /*58b0*/  FMUL R5, R30, R0.reuse ;  /* 0x000000001e057220 */ /* 0x081fe20000400000 */
[----:B-1----:R-:W-:-:S04]  /*58c0*/  FMUL R11, R32, R0 ;  /* 0x00000000200b7220 */ /* 0x002fc80000400000 */
[----:B------:R-:W-:Y:S02]  /*58d0*/  F2FP.TF32.F32.PACK_B R5, R5 ;  /* 0x00000005ff05723e */ /* 0x000fe400024050ff */
[----:B------:R-:W-:-:S05]  /*58e0*/  F2FP.TF32.F32.PACK_B R11, R11 ;  /* 0x0000000bff0b723e */ /* 0x000fca00024050ff */
[----:B------:R-:W-:Y:S02]  /*58f0*/  @P6 IMAD.MOV.U32 R2, RZ, RZ, R8 ;  /* 0x000000ffff026224 */ /* 0x000fe400078e0008 */
[----:B------:R-:W-:-:S05]  /*5900*/  @P6 IMAD.MOV.U32 R3, RZ, RZ, R9 ;  /* 0x000000ffff036224 */ /* 0x000fca00078e0009 */
[----:B------:R0:W-:Y:S01]  /*5910*/  @P6 STG.E desc[UR14][R2.64+0x20], R13 ;  /* 0x0000200d02006986 */ /* 0x0001e2000c10190e */
[----:B------:R-:W-:-:S04]  /*5920*/  ISETP.GT.AND P6, PT, R15, 0x9, PT ;  /* 0x000000090f00780c */ /* 0x000fc80003fc4270 */
[----:B------:R-:W-:Y:S01]  /*5930*/  ISETP.GT.AND P6, PT, R16, 0x40, P6 ;  /* 0x000000401000780c */ /* 0x000fe200037c4270 */
[----:B0-----:R-:W-:-:S05]  /*5940*/  FMUL R13, R48, R0 ;  /* 0x00000000300d7220 */ /* 0x001fca0000400000 */
[----:B------:R-:W-:-:S07]  /*5950*/  F2FP.TF32.F32.PACK_B R13, R13 ;  /* 0x0000000dff0d723e */ /* 0x000fce00024050ff */
[----:B------:R-:W-:Y:S02]  /*5960*/  @P6 IMAD.MOV.U32 R2, RZ, RZ, R8 ;  /* 0x000000ffff026224 */ /* 0x000fe400078e0008 */
[----:B------:R-:W-:-:S05]  /*5970*/  @P6 IMAD.MOV.U32 R3, RZ, RZ, R9 ;  /* 0x000000ffff036224 */ /* 0x000fca00078e0009 */
[----:B------:R-:W-:Y:S01]  /*5980*/  @P6 STG.E desc[UR14][R2.64+0x24], R29 ;  /* 0x0000241d02006986 */ /* 0x000fe2000c10190e */
[----:B------:R-:W-:-:S04]  /*5990*/  ISETP.GT.AND P6, PT, R15, 0x8, PT ;  /* 0x000000080f00780c */ /* 0x000fc80003fc4270 */
[----:B------:R-:W-:-:S13]  /*59a0*/  ISETP.GT.AND P6, PT, R16, 0x48, P6 ;  /* 0x000000481000780c */ /* 0x000fda00037c4270 */
[----:B------:R0:W-:Y:S01]  /*59b0*/  @P6 STG.E desc[UR14][R6.64+0x20], R5 ;  /* 0x0000200506006986 */ /* 0x0001e2000c10190e */
[----:B------:R-:W-:-:S04]  /*59c0*/  ISETP.GT.AND P6, PT, R15, 0x9, PT ;  /* 0x000000090f00780c */ /* 0x000fc80003fc4270 */
[----:B------:R-:W-:Y:S01]  /*59d0*/  ISETP.GT.AND P6, PT, R16, 0x48, P6 ;  /* 0x000000481000780c */ /* 0x000fe200037c4270 */
[----:B0-----:R-:W-:-:S05]  /*59e0*/  FMUL R5, R34, R0 ;  /* 0x0000000022057220 */ /* 0x001fca0000400000 */
[----:B------:R-:W-:-:S07]  /*59f0*/  F2FP.TF32.F32.PACK_B R5, R5 ;  /* 0x00000005ff05723e */ /* 0x000fce00024050ff */
[----:B------:R-:W-:Y:S02]  /*5a00*/  @P6 IMAD.MOV.U32 R2, RZ, RZ, R6 ;  /* 0x000000ffff026224 */ /* 0x000fe400078e0006 */
[----:B------:R-:W-:-:S05]  /*5a10*/  @P6 IMAD.MOV.U32 R3, RZ, RZ, R7 ;  /* 0x000000ffff036224 */ /* 0x000fca00078e0007 */
[----:B------:R0:W-:Y:S01]  /*5a20*/  @P6 STG.E desc[UR14][R2.64+0x24], R31 ;  /* 0x0000241f02006986 */ /* 0x0001e2000c10190e */
[----:B------:R-:W-:-:S04]  /*5a30*/  ISETP.GT.AND P6, PT, R15, 0x10, PT ;  /* 0x000000100f00780c */ /* 0x000fc80003fc4270 */
[----:B------:R-:W-:-:S13]  /*5a40*/  ISETP.GT.AND P6, PT, R16, 0x40, P6 ;  /* 0x000000401000780c */ /* 0x000fda00037c4270 */
[----:B0-----:R-:W-:Y:S02]  /*5a50*/  @P6 IMAD.MOV.U32 R2, RZ, RZ, R8 ;  /* 0x000000ffff026224 */ /* 0x001fe400078e0008 */
        /* <DEDUP_REMOVED lines=62> */
[----:B------:R-:W-:Y:S01]  /*5e40*/  ISETP.GT.AND P6, PT, R15, 0x21, PT ;  /* 0x000000210f00780c */ /* 0x000fe20003fc4270 */
[----:B------:R-:W-:-:S03]  /*5e50*/  FMUL R15, R52, R0 ;  /* 0x00000000340f7220 */ /* 0x000fc60000400000 */
[----:B------:R-:W-:Y:S02]  /*5e60*/  ISETP.GT.AND P6, PT, R16, 0x48, P6 ;  /* 0x000000481000780c */ /* 0x000fe400037c4270 */
[----:B------:R-:W-:Y:S01]  /*5e70*/  F2FP.TF32.F32.PACK_B R15, R15 ;  /* 0x0000000fff0f723e */ /* 0x000fe200024050ff */
[----:B0-----:R-:W-:-:S05]  /*5e80*/  FMUL R5, R46, R0 ;  /* 0x000000002e057220 */ /* 0x001fca0000400000 */
[----:B------:R-:W-:-:S05]  /*5e90*/  F2FP.TF32.F32.PACK_B R5, R5 ;  /* 0x00000005ff05723e */ /* 0x000fca00024050ff */
[----:B------:R-:W-:Y:S02]  /*5ea0*/  @P6 IMAD.MOV.U32 R2, RZ, RZ, R6 ;  /* 0x000000ffff026224 */ /* 0x000fe400078e0006 */
[----:B------:R-:W-:-:S05]  /*5eb0*/  @P6 IMAD.MOV.U32 R3, RZ, RZ, R7 ;  /* 0x000000ffff036224 */ /* 0x000fca00078e0007 */
[----:B------:R0:W-:Y:S01]  /*5ec0*/  @P6 STG.E desc[UR14][R2.64+0x84], R43 ;  /* 0x0000842b02006986 */ /* 0x0001e2000c10190e */
[C---:B------:R-:W-:Y:S02]  /*5ed0*/  ISETP.GT.AND P6, PT, R16.reuse, 0x40, P5 ;  /* 0x000000401000780c */ /* 0x040fe40002fc4270 */
[----:B------:R-:W-:-:S11]  /*5ee0*/  ISETP.GT.AND P5, PT, R16, 0x48, P5 ;  /* 0x000000481000780c */ /* 0x000fd60002fa4270 */
[----:B0-----:R-:W-:Y:S02]  /*5ef0*/  @P6 IMAD.MOV.U32 R2, RZ, RZ, R8 ;  /* 0x000000ffff026224 */ /* 0x001fe400078e0008 */
[----:B------:R-:W-:-:S05]  /*5f00*/  @P6 IMAD.MOV.U32 R3, RZ, RZ, R9 ;  /* 0x000000ffff036224 */ /* 0x000fca00078e0009 */
[----:B------:R0:W-:Y:S01]  /*5f10*/  @P6 STG.E desc[UR14][R2.64+0xa0], R11 ;  /* 0x0000a00b02006986 */ /* 0x0001e2000c10190e */
[C---:B------:R-:W-:Y:S02]  /*5f20*/  ISETP.GT.AND P6, PT, R16.reuse, 0x40, P3 ;  /* 0x000000401000780c */ /* 0x040fe40001fc4270 */
[----:B------:R-:W-:Y:S01]  /*5f30*/  ISETP.GT.AND P3, PT, R16, 0x48, P3 ;  /* 0x000000481000780c */ /* 0x000fe20001f64270 */
[-C--:B0-----:R-:W-:Y:S01]  /*5f40*/  FMUL R11, R50, R0.reuse ;  /* 0x00000000320b7220 */ /* 0x081fe20000400000 */
[----:B------:R-:W-:-:S09]  /*5f50*/  FMUL R0, R55, R0 ;  /* 0x0000000037007220 */ /* 0x000fd20000400000 */
[----:B------:R-:W-:Y:S02]  /*5f60*/  @P6 IMAD.MOV.U32 R2, RZ, RZ, R8 ;  /* 0x000000ffff026224 */ /* 0x000fe400078e0008 */
[----:B------:R-:W-:Y:S01]  /*5f70*/  @P6 IMAD.MOV.U32 R3, RZ, RZ, R9 ;  /* 0x000000ffff036224 */ /* 0x000fe200078e0009 */
[----:B------:R-:W-:-:S04]  /*5f80*/  F2FP.TF32.F32.PACK_B R11, R11 ;  /* 0x0000000bff0b723e */ /* 0x000fc800024050ff */
[----:B------:R0:W-:Y:S01]  /*5f90*/  @P6 STG.E desc[UR14][R2.64+0xa4], R45 ;  /* 0x0000a42d02006986 */ /* 0x0001e2000c10190e */
[C---:B------:R-:W-:Y:S02]  /*5fa0*/  ISETP.GT.AND P6, PT, R16.reuse, 0x40, P0 ;  /* 0x000000401000780c */ /* 0x040fe400007c4270 */
[----:B------:R-:W-:Y:S01]  /*5fb0*/  ISETP.GT.AND P0, PT, R16, 0x48, P0 ;  /* 0x000000481000780c */ /* 0x000fe20000704270 */
[----:B0-----:R-:W-:Y:S02]  /*5fc0*/  @P5 IMAD.MOV.U32 R2, RZ, RZ, R6 ;  /* 0x000000ffff025224 */ /* 0x001fe400078e0006 */
[----:B------:R-:W-:-:S05]  /*5fd0*/  @P5 IMAD.MOV.U32 R3, RZ, RZ, R7 ;  /* 0x000000ffff035224 */ /* 0x000fca00078e0007 */
        /* <DEDUP_REMOVED lines=15> */
[----:B------:R0:W-:Y:S02]  /*60d0*/  @P5 STG.E desc[UR14][R2.64+0xc4], R49 ;  /* 0x0000c43102005986 */ /* 0x0001e4000c10190e */
        /* <DEDUP_REMOVED lines=8> */
[----:B------:R0:W-:Y:S04]  /*6160*/  @P6 STG.E desc[UR14][R2.64+0xe0], R15 ;  /* 0x0000e00f02006986 */ /* 0x0001e8000c10190e */
[----:B------:R1:W-:Y:S01]  /*6170*/  @P3 STG.E desc[UR14][R8.64+0xe4], R53 ;  /* 0x0000e43508003986 */ /* 0x0003e2000c10190e */
[----:B0-----:R-:W-:Y:S02]  /*6180*/  @P2 IMAD.MOV.U32 R2, RZ, RZ, R6 ;  /* 0x000000ffff022224 */ /* 0x001fe400078e0006 */
[----:B------:R-:W-:-:S05]  /*6190*/  @P2 IMAD.MOV.U32 R3, RZ, RZ, R7 ;  /* 0x000000ffff032224 */ /* 0x000fca00078e0007 */
[----:B------:R1:W-:Y:S01]  /*61a0*/  @P2 STG.E desc[UR14][R2.64+0xe0], R17 ;  /* 0x0000e01102002986 */ /* 0x0003e2000c10190e */
[----:B------:R-:W-:Y:S05]  /*61b0*/  @!P1 EXIT ;  /* 0x000000000000994d */ /* 0x000fea0003800000 */
[----:B-1----:R-:W-:-:S05]  /*61c0*/  F2FP.TF32.F32.PACK_B R3, R0 ;  /* 0x00000000ff03723e */ /* 0x002fca00024050ff */
[----:B------:R-:W-:Y:S01]  /*61d0*/  STG.E desc[UR14][R6.64+0xe4], R3 ;  /* 0x0000e40306007986 */ /* 0x000fe2000c10190e */
[----:B------:R-:W-:Y:S05]  /*61e0*/  EXIT ;  /* 0x000000000000794d */ /* 0x000fea0003800000 */
.L_x_9:
[----:B------:R-:W-:-:S13]  /*61f0*/  ISETP.NE.AND P0, PT, R6, RZ, PT ;  /* 0x000000ff0600720c */ /* 0x000fda0003f05270 */
[----:B------:R-:W-:Y:S05]  /*6200*/  @P0 EXIT ;  /* 0x000000000000094d */ /* 0x000fea0003800000 */
[----:B------:R-:W-:-:S13]  /*6210*/  ELECT P0, URZ, PT ;  /* 0x00000000003f782f */ /* 0x000fda0003800000 */
[----:B------:R-:W-:Y:S05]  /*6220*/  @!P0 BRA `(.L_x_144) ;  /* 0x0000003800648947 */ /* 0x000fea0003800000 */
[----:B------:R-:W-:Y:S02]  /*6230*/  ISETP.GE.AND P0, PT, R3, 0x1, PT ;  /* 0x000000010300780c */ /* 0x000fe40003f06270 */
[----:B------:R-:W-:-:S04]  /*6240*/  SHF.R.S32.HI R7, RZ, 0x1f, R8 ;  /* 0x0000001fff077819 */ /* 0x000fc80000011408 */
[----:B------:R-:W-:-:S07]  /*6250*/  LEA.HI R7, R7, R8, RZ, 0x7 ;  /* 0x0000000807077211 */ /* 0x000fce00078f38ff */
[----:B------:R-:W-:Y:S05]  /*6260*/  @!P0 BRA `(.L_x_144) ;  /* 0x0000003800548947 */ /* 0x000fea0003800000 */
[----:B------:R-:W-:Y:S01]  /*6270*/  LOP3.LUT R7, R7, 0xffffff80, RZ, 0xc0, !PT ;  /* 0xffffff8007077812 */ /* 0x000fe200078ec0ff */
[----:B-----5:R-:W-:Y:S01]  /*6280*/  IMAD R0, R12, R13, RZ ;  /* 0x0000000d0c007224 */ /* 0x020fe200078e02ff */
[----:B------:R-:W-:Y:S01]  /*6290*/  LOP3.LUT P0, RZ, R8, 0x1f, RZ, 0xc0, !PT ;  /* 0x0000001f08ff7812 */ /* 0x000fe2000780c0ff */
[----:B---3--:R-:W-:Y:S01]  /*62a0*/  IMAD.SHL.U32 R14, R9, 0x80, RZ ;  /* 0x00000080090e7824 */ /* 0x008fe200078e00ff */
[----:B------:R-:W-:Y:S01]  /*62b0*/  LOP3.LUT R52, R2, 0x2, RZ, 0xfc, !PT ;  /* 0x0000000202347812 */ /* 0x000fe200078efcff */
[----:B------:R-:W-:Y:S01]  /*62c0*/  IMAD.IADD R7, R8, 0x1, -R7 ;  /* 0x0000000108077824 */ /* 0x000fe200078e0a07 */
[----:B------:R-:W-:Y:S01]  /*62d0*/  CS2R R8, SRZ ;  /* 0x0000000000087805 */ /* 0x000fe2000001ff00 */
[----:B------:R-:W-:Y:S02]  /*62e0*/  IMAD.SHL.U32 R15, R10, 0x40, RZ ;  /* 0x000000400a0f7824 */ /* 0x000fe400078e00ff */
[----:B------:R-:W-:Y:S01]  /*62f0*/  IMAD.MOV.U32 R4, RZ, RZ, RZ ;  /* 0x000000ffff047224 */ /* 0x000fe200078e00ff */
[C---:B------:R-:W-:Y:S01]  /*6300*/  ISETP.NE.AND P1, PT, R7.reuse, RZ, PT ;  /* 0x000000ff0700720c */ /* 0x040fe20003f25270 */
[----:B------:R-:W-:Y:S01]  /*6310*/  IMAD.MOV.U32 R6, RZ, RZ, 0x1 ;  /* 0x00000001ff067424 */ /* 0x000fe200078e00ff */
[----:B------:R-:W-:Y:S01]  /*6320*/  ISETP.NE.OR P0, PT, R7, RZ, !P0 ;  /* 0x000000ff0700720c */ /* 0x000fe20004705670 */
[----:B------:R-:W-:-:S02]  /*6330*/  IMAD.MOV.U32 R7, RZ, RZ, RZ ;  /* 0x000000ffff077224 */ /* 0x000fc400078e00ff */
[----:B------:R-:W-:Y:S02]  /*6340*/  IMAD R0, R5, R0, 0x1 ;  /* 0x0000000105007424 */ /* 0x000fe400078e0200 */
[C---:B------:R-:W-:Y:S02]  /*6350*/  VIADD R30, R14.reuse, 0x8 ;  /* 0x000000080e1e7836 */ /* 0x040fe40000000000 */
[C---:B------:R-:W-:Y:S02]  /*6360*/  VIADD R31, R14.reuse, 0x10 ;  /* 0x000000100e1f7836 */ /* 0x040fe40000000000 */
[C---:B------:R-:W-:Y:S02]  /*6370*/  VIADD R32, R14.reuse, 0x18 ;  /* 0x000000180e207836 */ /* 0x040fe40000000000 */
[C---:B------:R-:W-:Y:S02]  /*6380*/  VIADD R33, R14.reuse, 0x20 ;  /* 0x000000200e217836 */ /* 0x040fe40000000000 */
[----:B------:R-:W-:-:S02]  /*6390*/  VIADD R34, R14, 0x28 ;  /* 0x000000280e227836 */ /* 0x000fc40000000000 */
[C---:B------:R-:W-:Y:S02]  /*63a0*/  VIADD R35, R14.reuse, 0x30 ;  /* 0x000000300e237836 */ /* 0x040fe40000000000 */
        /* <DEDUP_REMOVED lines=8> */
[----:B------:R-:W-:Y:S02]  /*6430*/  VIADD R44, R14, 0x78 ;  /* 0x000000780e2c7836 */ /* 0x000fe40000000000 */
[C---:B------:R-:W-:Y:S02]  /*6440*/  VIADD R45, R15.reuse, 0x8 ;  /* 0x000000080f2d7836 */ /* 0x040fe40000000000 */
[----:B------:R-:W-:-:S02]  /*6450*/  VIADD R46, R15, 0x10 ;  /* 0x000000100f2e7836 */ /* 0x000fc40000000000 */
[C---:B------:R-:W-:Y:S02]  /*6460*/  VIADD R47, R15.reuse, 0x18 ;  /* 0x000000180f2f7836 */ /* 0x040fe40000000000 */
[C---:B------:R-:W-:Y:S02]  /*6470*/  VIADD R48, R15.reuse, 0x20 ;  /* 0x000000200f307836 */ /* 0x040fe40000000000 */
[C---:B------:R-:W-:Y:S02]  /*6480*/  VIADD R49, R15.reuse, 0x28 ;  /* 0x000000280f317836 */ /* 0x040fe40000000000 */
[C---:B------:R-:W-:Y:S02]  /*6490*/  VIADD R50, R15.reuse, 0x30 ;  /* 0x000000300f327836 */ /* 0x040fe40000000000 */
[----:B------:R-:W-:-:S07]  /*64a0*/  VIADD R51, R15, 0x38 ;  /* 0x000000380f337836 */ /* 0x000fce0000000000 */
.L_x_148:
[----:B------:R-:W0:Y:S01]  /*64b0*/  S2R R11, SR_CgaCtaId ;  /* 0x00000000000b7919 */ /* 0x000e220000008800 */
[----:B------:R-:W-:-:S04]  /*64c0*/  MOV R10, 0x400 ;  /* 0x00000400000a7802 */ /* 0x000fc80000000f00 */
[----:B0-----:R-:W-:Y:S02]  /*64d0*/  LEA R17, R11, R10, 0x18 ;  /* 0x0000000a0b117211 */ /* 0x001fe400078ec0ff */
[----:B------:R-:W-:-:S03]  /*64e0*/  SHF.L.U32 R10, R6, 0x1f, RZ ;  /* 0x0000001f060a7819 */ /* 0x000fc600000006ff */
[----:B------:R-:W-:-:S07]  /*64f0*/  IMAD R11, R4, 0x8, R17 ;  /* 0x00000008040b7824 */ /* 0x000fce00078e0211 */
.L_x_145:
[----:B0-----:R0:W1:Y:S02]  /*6500*/  SYNCS.PHASECHK.TRANS64.TRYWAIT P2, [R11+URZ+0x30020], R10 ;  /* 0x0300200a0b0075a7 */ /* 0x001064000804017f */
[----:B-1----:R-:W-:Y:S05]  /*6510*/  @!P2 NANOSLEEP.SYNCS 0x989680 ;  /* 0x009896800000a95d */ /* 0x002fea0003900000 */
[----:B------:R-:W1:Y:S02]  /*6520*/  @!P2 SYNCS.PHASECHK.TRANS64 P2, [R11+URZ+0x30020], R10 ;  /* 0x0300200a0b00a5a7 */ /* 0x000e64000804007f */
[----:B-1----:R-:W-:Y:S05]  /*6530*/  @!P2 BRA `(.L_x_145) ;  /* 0xfffffffc00f0a947 */ /* 0x002fea000383ffff */
[----:B0-----:R-:W0:Y:S02]  /*6540*/  @!P1 LDC R10, c[0x0][0x500] ;  /* 0x00014000ff0a9b82 */ /* 0x001e240000000800 */
[----:B0-----:R0:W-:Y:S02]  /*6550*/  @!P1 SYNCS.ARRIVE.TRANS64 RZ, [R11+URZ+0x30000], R10 ;  /* 0x0300000a0bff99a7 */ /* 0x0011e4000800003f */
[----:B0-----:R-:W-:-:S04]  /*6560*/  PRMT R10, R52, 0x9910, RZ ;  /* 0x00009910340a7816 */ /* 0x001fc800000000ff */
[----:B------:R-:W-:-:S13]  /*6570*/  ISETP.NE.AND P2, PT, R10, 0x2, PT ;  /* 0x000000020a00780c */ /* 0x000fda0003f45270 */
[----:B------:R-:W-:Y:S05]  /*6580*/  @P2 BRA `(.L_x_146) ;  /* 0x0000000000042947 */ /* 0x000fea0003800000 */
[----:B------:R-:W-:Y:S01]  /*6590*/  BPT.TRAP 0x1 ;  /* 0x000000040000795c */ /* 0x000fe20000300000 */
.L_x_146:
[----:B------:R-:W-:Y:S05]  /*65a0*/  @P0 BRA `(.L_x_147) ;  /* 0x0000000000040947 */ /* 0x000fea0003800000 */
[----:B------:R-:W-:Y:S01]  /*65b0*/  BPT.TRAP 0x1 ;  /* 0x000000040000795c */ /* 0x000fe20000300000 */
.L_x_147:
[----:B------:R-:W-:Y:S01]  /*65c0*/  R2UR UR9, R11 ;  /* 0x000000000b0972ca */ /* 0x000fe200000e0000 */
[----:B------:R-:W0:Y:S01]  /*65d0*/  LDC.64 R12, c[0x0][0x3d8] ;  /* 0x0000f600ff0c7b82 */ /* 0x000e220000000a00 */
[----:B------:R-:W-:Y:S01]  /*65e0*/  R2UR UR8, R4 ;  /* 0x00000000040872ca */ /* 0x000fe200000e0000 */
[----:B------:R-:W-:Y:S01]  /*65f0*/  ULDC UR22, c[0x0][0x380] ;  /* 0x0000e00000167ab9 */ /* 0x000fe20000000800 */
[----:B------:R-:W-:Y:S01]  /*6600*/  R2UR UR12, R17 ;  /* 0x00000000110c72ca */ /* 0x000fe200000e0000 */
[----:B------:R-:W-:Y:S01]  /*6610*/  UISETP.NE.AND UP0, UPT, UR22, 0x1, UPT ;  /* 0x000000011600788c */ /* 0x000fe2000bf05270 */
[----:B------:R-:W-:Y:S01]  /*6620*/  R2UR UR13, R14 ;  /* 0x000000000e0d72ca */ /* 0x000fe200000e0000 */
[----:B------:R-:W-:Y:S01]  /*6630*/  ULDC UR23, c[0x0][0x38c] ;  /* 0x0000e30000177ab9 */ /* 0x000fe20000000800 */
[----:B------:R-:W-:Y:S01]  /*6640*/  R2UR UR33, R30 ;  /* 0x000000001e2172ca */ /* 0x000fe200000e0000 */
[----:B------:R-:W0:Y:S01]  /*6650*/  LDC.64 R10, c[0x0][0x3b8] ;  /* 0x0000ee00ff0a7b82 */ /* 0x000e220000000a00 */
[----:B------:R-:W-:Y:S01]  /*6660*/  UISETP.NE.AND UP1, UPT, UR23, 0x1, UPT ;  /* 0x000000011700788c */ /* 0x000fe2000bf25270 */
[----:B------:R-:W-:Y:S01]  /*6670*/  R2UR UR48, R14 ;  /* 0x000000000e3072ca */ /* 0x000fe200000e0000 */
[----:B------:R-:W-:Y:S01]  /*6680*/  ULDC.64 UR24, c[0x0][0x198] ;  /* 0x0000660000187ab9 */ /* 0x000fe20000000a00 */
[----:B------:R-:W-:Y:S01]  /*6690*/  R2UR UR10, R9 ;  /* 0x00000000090a72ca */ /* 0x000fe200000e0000 */
[----:B------:R-:W-:Y:S01]  /*66a0*/  UIADD3 UR14, UP2, UR24, 0xf0, URZ ;  /* 0x000000f0180e7890 */ /* 0x000fe2000ff5e03f */
[----:B------:R-:W-:Y:S01]  /*66b0*/  R2UR UR61, R31 ;  /* 0x000000001f3d72ca */ /* 0x000fe200000e0000 */
[----:B------:R-:W-:Y:S01]  /*66c0*/  @UP0 ULDC UR20, c[0x0][0x388] ;  /* 0x0000e20000140ab9 */ /* 0x000fe20000000800 */
[----:B------:R-:W-:Y:S01]  /*66d0*/  ULEA UR8, UR8, UR12, 0xf ;  /* 0x0000000c08087291 */ /* 0x000fe2000f8e783f */
[----:B------:R-:W-:Y:S01]  /*66e0*/  R2UR UR18, R32 ;  /* 0x00000000201272ca */ /* 0x000fe200000e0000 */
[----:B------:R-:W-:Y:S01]  /*66f0*/  UMOV UR11, UR13 ;  /* 0x0000000d000b7c82 */ /* 0x000fe20008000000 */
[----:B------:R-:W-:Y:S01]  /*6700*/  @UP0 ULDC UR12, c[0x0][0x384] ;  /* 0x0000e100000c0ab9 */ /* 0x000fe20000000800 */
[----:B------:R-:W-:Y:S01]  /*6710*/  @UP1 ULDC.64 UR40, c[0x0][0x390] ;  /* 0x0000e40000281ab9 */ /* 0x000fe20000000a00 */
[----:B------:R-:W-:Y:S01]  /*6720*/  UIMAD.WIDE.U32 UR12, UR13, UR12, URZ ;  /* 0x0000000c0d0c72a5 */ /* 0x000fe2000f8e003f */
[----:B------:R-:W-:Y:S01]  /*6730*/  R2UR UR17, R33 ;  /* 0x00000000211172ca */ /* 0x000fe200000e0000 */
[----:B------:R-:W-:Y:S01]  /*6740*/  @UP0 ULDC UR32, c[0x0][0x384] ;  /* 0x0000e10000200ab9 */ /* 0x000fe20000000800 */
[----:B------:R-:W-:Y:S01]  /*6750*/  UMOV UR16, UR33 ;  /* 0x0000002100107c82 */ /* 0x000fe20008000000 */
[----:B------:R-:W-:Y:S01]  /*6760*/  @UP0 USHF.R.U32.HI UR11, URZ, UR20, UR13 ;  /* 0x000000143f0b0299 */ /* 0x000fe2000801160d */
[----:B------:R-:W-:Y:S01]  /*6770*/  R2UR UR60, R34 ;  /* 0x00000000223c72ca */ /* 0x000fe200000e0000 */
[----:B------:R-:W-:Y:S01]  /*6780*/  UIMAD.WIDE.U32 UR32, UR33, UR32, URZ ;  /* 0x00000020212072a5 */ /* 0x000fe2000f8e003f */
[----:B------:R-:W-:Y:S01]  /*6790*/  R2UR UR59, R35 ;  /* 0x00000000233b72ca */ /* 0x000fe200000e0000 */
[----:B------:R-:W-:Y:S01]  /*67a0*/  UIMAD.WIDE.U32 UR46, UR11, UR40, URZ ;  /* 0x000000280b2e72a5 */ /* 0x000fe2000f8e003f */
[----:B------:R-:W-:Y:S01]  /*67b0*/  IMAD R17, R4, 0x4000, R17 ;  /* 0x0000400004117824 */ /* 0x000fe200078e0211 */
[----:B------:R-:W-:Y:S01]  /*67c0*/  UIADD3 UR12, -UR11, URZ, URZ ;  /* 0x0000003f0b0c7290 */ /* 0x000fe2000fffe13f */
[----:B0-----:R-:W-:Y:S01]  /*67d0*/  IMAD R10, R7, R10, R12 ;  /* 0x0000000a070a7224 */ /* 0x001fe200078e020c */
[----:B------:R-:W-:Y:S01]  /*67e0*/  UMOV UR13, UR11 ;  /* 0x0000000b000d7c82 */ /* 0x000fe20008000000 */
[----:B------:R-:W-:Y:S01]  /*67f0*/  IMAD R11, R8, R11, R13 ;  /* 0x0000000b080b7224 */ /* 0x000fe200078e020d */
[----:B------:R-:W-:Y:S01]  /*6800*/  @UP1 USHF.R.U32.HI UR13, URZ, UR41, UR47 ;  /* 0x000000293f0d1299 */ /* 0x000fe2000801162f */
[----:B------:R-:W-:Y:S01]  /*6810*/  R2UR UR46, R32 ;  /* 0x00000000202e72ca */ /* 0x000fe200000e0000 */
[----:B------:R-:W-:Y:S01]  /*6820*/  UIMAD UR12, UR22, UR12, UR48 ;  /* 0x0000000c160c72a4 */ /* 0x000fe2000f8e0230 */
[----:B------:R-:W-:Y:S01]  /*6830*/  VIADD R0, R0, 0xffffffff ;  /* 0xffffffff00007836 */ /* 0x000fe20000000000 */
[----:B------:R-:W-:Y:S01]  /*6840*/  PRMT R10, R10, 0x40, R11 ;  /* 0x000000400a0a7816 */ /* 0x000fe2000000000b */
[----:B------:R-:W-:Y:S01]  /*6850*/  UIADD3 UR41, -UR13, URZ, URZ ;  /* 0x0000003f0d297290 */ /* 0x000fe2000fffe13f */
[----:B------:R-:W-:Y:S01]  /*6860*/  MOV R11, UR14 ;  /* 0x0000000e000b7c02 */ /* 0x000fe20008000f00 */
[----:B------:R-:W-:Y:S01]  /*6870*/  ULDC.64 UR6, c[0x0][0x3b0] ;  /* 0x0000ec0000067ab9 */ /* 0x000fe20000000a00 */
[----:B------:R-:W-:Y:S01]  /*6880*/  R2UR UR40, R10 ;  /* 0x000000000a2872ca */ /* 0x000fe200000e0000 */
[----:B------:R-:W-:Y:S01]  /*6890*/  UIMAD UR41, UR23, UR41, UR11 ;  /* 0x00000029172972a4 */ /* 0x000fe2000f8e020b */
[----:B------:R-:W-:Y:S01]  /*68a0*/  ISETP.GT.AND P5, PT, R0, 0x1, PT ;  /* 0x000000010000780c */ /* 0x000fe20003fa4270 */
[----:B------:R-:W-:Y:S01]  /*68b0*/  ULDC.64 UR4, c[0x0][0x3d0] ;  /* 0x0000f40000047ab9 */ /* 0x000fe20000000a00 */
[----:B------:R-:W-:Y:S01]  /*68c0*/  @UP0 ULDC UR30, c[0x0][0x388] ;  /* 0x0000e200001e0ab9 */ /* 0x000fe20000000800 */
[----:B------:R-:W-:Y:S01]  /*68d0*/  UIMAD UR11, UR12, UR6, UR4 ;  /* 0x000000060c0b72a4 */ /* 0x000fe2000f8e0204 */
[----:B------:R-:W-:Y:S01]  /*68e0*/  VIADD R4, R4, 0x1 ;  /* 0x0000000104047836 */ /* 0x000fe20000000000 */
[----:B------:R-:W-:-:S02]  /*68f0*/  @UP0 USHF.R.U32.HI UR16, URZ, UR30, UR33 ;  /* 0x0000001e3f100299 */ /* 0x000fc40008011621 */
[----:B------:R-:W-:Y:S02]  /*6900*/  UIADD3 UR9, UR9, 0x30000, URZ ;  /* 0x0003000009097890 */ /* 0x000fe4000fffe03f */
[----:B------:R-:W-:Y:S01]  /*6910*/  USHF.L.U32 UR10, UR10, 0x6, URZ ;  /* 0x000000060a0a7899 */ /* 0x000fe2000800063f */
[C---:B------:R-:W-:Y:S01]  /*6920*/  ISETP.NE.AND P4, PT, R4.reuse, 0x4, PT ;  /* 0x000000040400780c */ /* 0x040fe20003f85270 */
[----:B------:R-:W-:Y:S02]  /*6930*/  UIADD3.X UR15, URZ, UR25, URZ, UP2, !UPT ;  /* 0x000000193f0f7290 */ /* 0x000fe400097fe43f */
[----:B------:R-:W-:Y:S01]  /*6940*/  UIMAD UR12, UR41, UR7, UR5 ;  /* 0x00000007290c72a4 */ /* 0x000fe2000f8e0205 */
[----:B------:R-:W-:Y:S01]  /*6950*/  SEL R4, R4, RZ, P4 ;  /* 0x000000ff04047207 */ /* 0x000fe20002000000 */
[----:B------:R-:W-:Y:S01]  /*6960*/  UPRMT UR30, UR40, 0x5410, URZ ;  /* 0x00005410281e7896 */ /* 0x000fe2000800003f */
[----:B------:R-:W-:Y:S01]  /*6970*/  MOV R13, UR10 ;  /* 0x0000000a000d7c02 */ /* 0x000fe20008000f00 */
[----:B------:R-:W-:Y:S01]  /*6980*/  @UP1 ULDC.64 UR24, c[0x0][0x390] ;  /* 0x0000e40000181ab9 */ /* 0x000fe20000000a00 */
[----:B------:R-:W-:Y:S01]  /*6990*/  @UP0 ULDC UR54, c[0x0][0x384] ;  /* 0x0000e10000360ab9 */ /* 0x000fe20000000800 */
[----:B------:R-:W-:Y:S01]  /*69a0*/  UIMAD.WIDE.U32 UR32, UR16, UR24, URZ ;  /* 0x00000018102072a5 */ /* 0x000fe2000f8e003f */
[----:B------:R-:W-:Y:S01]  /*69b0*/  MOV R12, UR15 ;  /* 0x0000000f000c7c02 */ /* 0x000fe20008000f00 */
[----:B------:R-:W-:Y:S01]  /*69c0*/  UMOV UR31, UR61 ;  /* 0x0000003d001f7c82 */ /* 0x000fe20008000000 */
[----:B------:R-:W-:Y:S01]  /*69d0*/  @UP0 ULDC UR43, c[0x0][0x384] ;  /* 0x0000e100002b0ab9 */ /* 0x000fe20000000800 */
[----:B------:R-:W-:Y:S01]  /*69e0*/  @UP0 ULDC UR35, c[0x0][0x384] ;  /* 0x0000e10000230ab9 */ /* 0x000fe20000000800 */
[----:B------:R0:W-:Y:S01]  /*69f0*/  UTMALDG.4D.IM2COL [UR8], [UR14], UR30 ;  /* 0x000000080e0073b4 */ /* 0x0001e2000805801e */
[----:B------:R-:W-:Y:S01]  /*6a00*/  UMOV UR27, UR18 ;  /* 0x00000012001b7c82 */ /* 0x000fe20008000000 */
[----:B------:R-:W-:Y:S01]  /*6a10*/  @UP0 ULDC UR51, c[0x0][0x388] ;  /* 0x0000e20000330ab9 */ /* 0x000fe20000000800 */
[----:B------:R-:W-:Y:S01]  /*6a20*/  @UP0 ULDC UR26, c[0x0][0x384] ;  /* 0x0000e100001a0ab9 */ /* 0x000fe20000000800 */
[----:B------:R-:W-:Y:S01]  /*6a30*/  UMOV UR18, UR17 ;  /* 0x0000001100127c82 */ /* 0x000fe20008000000 */
[----:B------:R-:W-:Y:S01]  /*6a40*/  UMOV UR19, UR60 ;  /* 0x0000003c00137c82 */ /* 0x000fe20008000000 */
[----:B------:R-:W-:Y:S01]  /*6a50*/  @UP0 ULDC UR52, c[0x0][0x384] ;  /* 0x0000e10000340ab9 */ /* 0x000fe20000000800 */
[----:B------:R-:W-:Y:S01]  /*6a60*/  UMOV UR17, UR59 ;  /* 0x0000003b00117c82 */ /* 0x000fe20008000000 */
[----:B------:R-:W-:Y:S01]  /*6a70*/  UIADD3 UR56, UR8, 0x800, URZ ;  /* 0x0000080008387890 */ /* 0x000fe2000fffe03f */
[----:B------:R-:W-:Y:S01]  /*6a80*/  MOV R10, UR30 ;  /* 0x0000001e000a7c02 */ /* 0x000fe20008000f00 */
[----:B------:R-:W-:Y:S01]  /*6a90*/  @UP0 ULDC UR42, c[0x0][0x388] ;  /* 0x0000e200002a0ab9 */ /* 0x000fe20000000800 */
[----:B------:R-:W-:Y:S01]  /*6aa0*/  UMOV UR57, UR9 ;  /* 0x0000000900397c82 */ /* 0x000fe20008000000 */
[----:B------:R-:W-:Y:S01]  /*6ab0*/  UMOV UR58, UR10 ;  /* 0x0000000a003a7c82 */ /* 0x000fe20008000000 */
[----:B------:R-:W-:Y:S01]  /*6ac0*/  @UP1 ULDC.64 UR44, c[0x0][0x390] ;  /* 0x0000e400002c1ab9 */ /* 0x000fe20000000a00 */
[----:B------:R-:W-:Y:S01]  /*6ad0*/  @UP0 ULDC UR53, c[0x0][0x388] ;  /* 0x0000e20000350ab9 */ /* 0x000fe20000000800 */
[----:B------:R-:W-:Y:S01]  /*6ae0*/  @UP0 ULDC UR34, c[0x0][0x388] ;  /* 0x0000e20000220ab9 */ /* 0x000fe20000000800 */
[----:B------:R-:W-:Y:S01]  /*6af0*/  @UP0 ULDC UR55, c[0x0][0x388] ;  /* 0x0000e20000370ab9 */ /* 0x000fe20000000800 */
[----:B------:R-:W-:Y:S01]  /*6b00*/  @UP1 ULDC.64 UR20, c[0x0][0x390] ;  /* 0x0000e40000141ab9 */ /* 0x000fe20000000a00 */
[----:B------:R-:W-:Y:S01]  /*6b10*/  @UP1 ULDC.64 UR36, c[0x0][0x390] ;  /* 0x0000e40000241ab9 */ /* 0x000fe20000000a00 */
[----:B------:R-:W-:Y:S01]  /*6b20*/  UIADD3 UR48, UR8, 0x1000, URZ ;  /* 0x0000100008307890 */ /* 0x000fe2000fffe03f */
[----:B------:R-:W-:Y:S01]  /*6b30*/  @UP1 ULDC.64 UR28, c[0x0][0x390] ;  /* 0x0000e400001c1ab9 */ /* 0x000fe20000000a00 */
[----:B------:R-:W-:Y:S01]  /*6b40*/  UMOV UR49, UR9 ;  /* 0x0000000900317c82 */ /* 0x000fe20008000000 */
[----:B------:R-:W-:Y:S01]  /*6b50*/  UMOV UR50, UR10 ;  /* 0x0000000a00327c82 */ /* 0x000fe20008000000 */
[----:B0-----:R-:W-:Y:S01]  /*6b60*/  UIMAD.WIDE.U32 UR12, UR61, UR54, URZ ;  /* 0x000000363d0c72a5 */ /* 0x001fe2000f8e003f */
[----:B------:R-:W-:-:S02]  /*6b70*/  @UP1 ULDC.64 UR38, c[0x0][0x390] ;  /* 0x0000e40000261ab9 */ /* 0x000fc40000000a00 */
[----:B------:R-:W-:Y:S01]  /*6b80*/  UMOV UR61, UR16 ;  /* 0x00000010003d7c82 */ /* 0x000fe20008000000 */
[----:B------:R-:W-:Y:S02]  /*6b90*/  @UP1 USHF.R.U32.HI UR61, URZ, UR25, UR33 ;  /* 0x000000193f3d1299 */ /* 0x000fe40008011621 */
[----:B------:R-:W-:Y:S01]  /*6ba0*/  UIMAD.WIDE.U32 UR24, UR46, UR43, URZ ;  /* 0x0000002b2e1872a5 */ /* 0x000fe2000f8e003f */
[----:B------:R-:W-:Y:S01]  /*6bb0*/  R2UR UR46, R33 ;  /* 0x00000000212e72ca */ /* 0x000fe200000e0000 */
[----:B------:R-:W-:Y:S01]  /*6bc0*/  @UP0 UMOV UR32, UR13 ;  /* 0x0000000d00200c82 */ /* 0x000fe20008000000 */
[----:B------:R-:W-:Y:S01]  /*6bd0*/  R2UR UR43, R30 ;  /* 0x000000001e2b72ca */ /* 0x000fe200000e0000 */
[----:B------:R-:W-:Y:S02]  /*6be0*/  @UP0 USHF.R.U32.HI UR31, URZ, UR42, UR32 ;  /* 0x0000002a3f1f0299 */ /* 0x000fe40008011620 */
[----:B------:R-:W-:Y:S02]  /*6bf0*/  @UP0 USHF.R.U32.HI UR27, URZ, UR34, UR25 ;  /* 0x000000223f1b0299 */ /* 0x000fe40008011619 */
[----:B------:R-:W-:-:S02]  /*6c00*/  UIADD3 UR40, UR8, 0x1800, URZ ;  /* 0x0000180008287890 */ /* 0x000fc4000fffe03f */
[----:B------:R-:W-:Y:S02]  /*6c10*/  UIADD3 UR32, UR8, 0x2000, URZ ;  /* 0x0000200008207890 */ /* 0x000fe4000fffe03f */
[----:B------:R-:W-:Y:S02]  /*6c20*/  UIADD3 UR24, UR8, 0x2800, URZ ;  /* 0x0000280008187890 */ /* 0x000fe4000fffe03f */
[----:B------:R-:W-:Y:S02]  /*6c30*/  UIMAD.WIDE.U32 UR12, UR46, UR35, URZ ;  /* 0x000000232e0c72a5 */ /* 0x000fe4000f8e003f */
[----:B------:R-:W-:Y:S02]  /*6c40*/  UIMAD.WIDE.U32 UR46, UR31, UR44, URZ ;  /* 0x0000002c1f2e72a5 */ /* 0x000fe4000f8e003f */
[----:B------:R-:W-:Y:S01]  /*6c50*/  UIADD3 UR35, -UR27, URZ, URZ ;  /* 0x0000003f1b237290 */ /* 0x000fe2000fffe13f */
[----:B------:R-:W-:Y:S02]  /*6c60*/  UMOV UR41, UR9 ;  /* 0x0000000900297c82 */ /* 0x000fe40008000000 */
[----:B------:R-:W-:Y:S01]  /*6c70*/  @UP0 UMOV UR11, UR13 ;  /* 0x0000000d000b0c82 */ /* 0x000fe20008000000 */
[----:B------:R-:W-:-:S02]  /*6c80*/  UIMAD.WIDE.U32 UR12, UR60, UR26, URZ ;  /* 0x0000001a3c0c72a5 */ /* 0x000fc4000f8e003f */
[----:B------:R-:W-:Y:S02]  /*6c90*/  @UP0 USHF.R.U32.HI UR18, URZ, UR51, UR11 ;  /* 0x000000333f120299 */ /* 0x000fe4000801160b */
[----:B------:R-:W-:Y:S02]  /*6ca0*/  UIADD3 UR60, -UR61, URZ, URZ ;  /* 0x0000003f3d3c7290 */ /* 0x000fe4000fffe13f */
[----:B------:R-:W-:Y:S02]  /*6cb0*/  UIADD3 UR11, -UR16, URZ, URZ ;  /* 0x0000003f100b7290 */ /* 0x000fe4000fffe13f */
[----:B------:R-:W-:Y:S02]  /*6cc0*/  UIMAD UR60, UR23, UR60, UR16 ;  /* 0x0000003c173c72a4 */ /* 0x000fe4000f8e0210 */
[----:B------:R-:W-:Y:S01]  /*6cd0*/  UIMAD UR11, UR22, UR11, UR43 ;  /* 0x0000000b160b72a4 */ /* 0x000fe2000f8e022b */
[----:B------:R-:W-:Y:S01]  /*6ce0*/  R2UR UR43, R32 ;  /* 0x00000000202b72ca */ /* 0x000fe200000e0000 */
[----:B------:R-:W-:Y:S01]  /*6cf0*/  @UP0 UMOV UR16, UR13 ;  /* 0x0000000d00100c82 */ /* 0x000fe20008000000 */
[----:B------:R-:W-:-:S02]  /*6d00*/  UIMAD.WIDE.U32 UR12, UR59, UR52, URZ ;  /* 0x000000343b0c72a5 */ /* 0x000fc4000f8e003f */
[----:B------:R-:W-:Y:S02]  /*6d10*/  UIMAD UR59, UR11, UR6, UR4 ;  /* 0x000000060b3b72a4 */ /* 0x000fe4000f8e0204 */
[----:B------:R-:W-:Y:S02]  /*6d20*/  UIMAD UR60, UR60, UR7, UR5 ;  /* 0x000000073c3c72a4 */ /* 0x000fe4000f8e0205 */
[----:B------:R-:W-:Y:S02]  /*6d30*/  @UP0 USHF.R.U32.HI UR19, URZ, UR53, UR16 ;  /* 0x000000353f130299 */ /* 0x000fe40008011610 */
[----:B------:R-:W-:Y:S02]  /*6d40*/  UIADD3 UR11, -UR31, URZ, URZ ;  /* 0x0000003f1f0b7290 */ /* 0x000fe4000fffe13f */
[----:B------:R-:W-:Y:S01]  /*6d50*/  UMOV UR53, UR31 ;  /* 0x0000001f00357c82 */ /* 0x000fe20008000000 */
[----:B------:R-:W-:Y:S02]  /*6d60*/  @UP1 USHF.R.U32.HI UR53, URZ, UR45, UR47 ;  /* 0x0000002d3f351299 */ /* 0x000fe4000801162f */
[----:B------:R0:W-:Y:S01]  /*6d70*/  UTMALDG.4D.IM2COL [UR56], [UR14], UR30 ;  /* 0x000000380e0073b4 */ /* 0x0001e2000805801e */
[----:B------:R-:W-:-:S02]  /*6d80*/  @UP0 USHF.R.U32.HI UR17, URZ, UR55, UR13 ;  /* 0x000000373f110299 */ /* 0x000fc4000801160d */
[----:B------:R-:W-:Y:S02]  /*6d90*/  UIADD3 UR52, -UR53, URZ, URZ ;  /* 0x0000003f35347290 */ /* 0x000fe4000fffe13f */
[----:B------:R-:W-:Y:S02]  /*6da0*/  UIMAD.WIDE.U32 UR46, UR19, UR20, URZ ;  /* 0x00000014132e72a5 */ /* 0x000fe4000f8e003f */
[----:B------:R-:W-:Y:S01]  /*6db0*/  UIMAD UR52, UR23, UR52, UR31 ;  /* 0x00000034173472a4 */ /* 0x000fe2000f8e021f */
[----:B------:R-:W-:Y:S01]  /*6dc0*/  R2UR UR31, R39 ;  /* 0x00000000271f72ca */ /* 0x000fe200000e0000 */
[----:B------:R-:W-:Y:S02]  /*6dd0*/  UIMAD.WIDE.U32 UR12, UR27, UR36, URZ ;  /* 0x000000241b0c72a5 */ /* 0x000fe4000f8e003f */
[----:B------:R-:W-:Y:S02]  /*6de0*/  UIMAD UR52, UR52, UR7, UR5 ;  /* 0x00000007343472a4 */ /* 0x000fe4000f8e0205 */
[----:B------:R-:W-:-:S02]  /*6df0*/  UIMAD.WIDE.U32 UR54, UR18, UR28, URZ ;  /* 0x0000001c123672a5 */ /* 0x000fc4000f8e003f */
[----:B------:R-:W-:Y:S01]  /*6e00*/  UIADD3 UR28, -UR18, URZ, URZ ;  /* 0x0000003f121c7290 */ /* 0x000fe2000fffe13f */
[----:B------:R-:W-:Y:S01]  /*6e10*/  UMOV UR45, UR27 ;  /* 0x0000001b002d7c82 */ /* 0x000fe20008000000 */
[----:B------:R-:W-:Y:S01]  /*6e20*/  @UP1 USHF.R.U32.HI UR45, URZ, UR37, UR13 ;  /* 0x000000253f2d1299 */ /* 0x000fe2000801160d */
[----:B------:R-:W-:Y:S02]  /*6e30*/  @UP1 UMOV UR46, UR47 ;  /* 0x0000002f002e1c82 */ /* 0x000fe40008000000 */
[----:B------:R-:W-:Y:S01]  /*6e40*/  UMOV UR37, UR18 ;  /* 0x0000001200257c82 */ /* 0x000fe20008000000 */
[----:B------:R-:W-:Y:S01]  /*6e50*/  @UP1 USHF.R.U32.HI UR37, URZ, UR29, UR55 ;  /* 0x0000001d3f251299 */ /* 0x000fe20008011637 */
[----:B------:R-:W-:Y:S01]  /*6e60*/  R2UR UR55, R37 ;  /* 0x00000000253772ca */ /* 0x000fe200000e0000 */
[----:B------:R-:W-:Y:S01]  /*6e70*/  UIMAD UR35, UR22, UR35, UR43 ;  /* 0x00000023162372a4 */ /* 0x000fe2000f8e022b */
[----:B0-----:R-:W-:Y:S01]  /*6e80*/  R2UR UR56, R31 ;  /* 0x000000001f3872ca */ /* 0x001fe200000e0000 */
[----:B------:R-:W-:Y:S01]  /*6e90*/  UMOV UR29, UR19 ;  /* 0x00000013001d7c82 */ /* 0x000fe20008000000 */
[----:B------:R-:W-:Y:S01]  /*6ea0*/  R2UR UR61, R33 ;  /* 0x00000000213d72ca */ /* 0x000fe200000e0000 */
[----:B------:R-:W-:Y:S01]  /*6eb0*/  UIADD3 UR20, -UR19, URZ, URZ ;  /* 0x0000003f13147290 */ /* 0x000fe2000fffe13f */
[----:B------:R-:W-:Y:S01]  /*6ec0*/  R2UR UR58, R34 ;  /* 0x00000000223a72ca */ /* 0x000fe200000e0000 */
[----:B------:R-:W-:Y:S01]  /*6ed0*/  @UP1 USHF.R.U32.HI UR29, URZ, UR21, UR46 ;  /* 0x000000153f1d1299 */ /* 0x000fe2000801162e */
[----:B------:R-:W-:Y:S01]  /*6ee0*/  R2UR UR46, R37 ;  /* 0x00000000252e72ca */ /* 0x000fe200000e0000 */
[----:B------:R-:W-:Y:S01]  /*6ef0*/  UIMAD.WIDE.U32 UR12, UR17, UR38, URZ ;  /* 0x00000026110c72a5 */ /* 0x000fe2000f8e003f */
[----:B------:R-:W-:Y:S01]  /*6f00*/  R2UR UR38, R38 ;  /* 0x00000000262672ca */ /* 0x000fe200000e0000 */
[----:B------:R-:W-:Y:S01]  /*6f10*/  UIMAD UR43, UR35, UR6, UR4 ;  /* 0x00000006232b72a4 */ /* 0x000fe2000f8e0204 */
[----:B------:R-:W-:Y:S01]  /*6f20*/  R2UR UR54, R40 ;  /* 0x00000000283672ca */ /* 0x000fe200000e0000 */
[----:B------:R-:W-:Y:S01]  /*6f30*/  UIADD3 UR44, -UR45, URZ, URZ ;  /* 0x0000003f2d2c7290 */ /* 0x000fe2000fffe13f */
[----:B------:R-:W-:Y:S01]  /*6f40*/  R2UR UR47, R41 ;  /* 0x00000000292f72ca */ /* 0x000fe200000e0000 */
[----:B------:R-:W-:Y:S01]  /*6f50*/  UIMAD UR11, UR22, UR11, UR56 ;  /* 0x0000000b160b72a4 */ /* 0x000fe2000f8e0238 */
        /* <DEDUP_REMOVED lines=8> */
[----:B------:R-:W-:Y:S01]  /*6fe0*/  UMOV UR21, UR17 ;  /* 0x0000001100157c82 */ /* 0x000fe20008000000 */
[----:B------:R-:W-:-:S03]  /*6ff0*/  UIADD3 UR28, -UR29, URZ, URZ ;  /* 0x0000003f1d1c7290 */ /* 0x000fc6000fffe13f */
[----:B------:R0:W-:Y:S01]  /*7000*/  UTMALDG.4D.IM2COL [UR48], [UR14], UR30 ;  /* 0x000000300e0073b4 */ /* 0x0001e2000805801e */
[----:B------:R-:W-:Y:S02]  /*7010*/  @UP1 USHF.R.U32.HI UR21, URZ, UR39, UR13 ;  /* 0x000000273f151299 */ /* 0x000fe4000801160d */
[----:B------:R-:W-:Y:S02]  /*7020*/  UIMAD UR44, UR23, UR44, UR27 ;  /* 0x0000002c172c72a4 */ /* 0x000fe4000f8e021b */
[----:B------:R-:W-:Y:S02]  /*7030*/  UIADD3 UR36, -UR37, URZ, URZ ;  /* 0x0000003f25247290 */ /* 0x000fe4000fffe13f */
[----:B------:R-:W-:Y:S02]  /*7040*/  UIMAD UR27, UR20, UR6, UR4 ;  /* 0x00000006141b72a4 */ /* 0x000fe4000f8e0204 */
[----:B------:R-:W-:Y:S02]  /*7050*/  UIMAD UR28, UR23, UR28, UR19 ;  /* 0x0000001c171c72a4 */ /* 0x000fe4000f8e0213 */
[----:B------:R-:W-:-:S02]  /*7060*/  UIADD3 UR19, -UR17, URZ, URZ ;  /* 0x0000003f11137290 */ /* 0x000fc4000fffe13f */
[----:B------:R-:W-:Y:S02]  /*7070*/  UIADD3 UR20, -UR21, URZ, URZ ;  /* 0x0000003f15147290 */ /* 0x000fe4000fffe13f */
[----:B------:R-:W-:Y:S02]  /*7080*/  UIMAD UR36, UR23, UR36, UR18 ;  /* 0x00000024172472a4 */ /* 0x000fe4000f8e0212 */
[----:B------:R-:W-:Y:S02]  /*7090*/  UIMAD UR20, UR23, UR20, UR17 ;  /* 0x00000014171472a4 */ /* 0x000fe4000f8e0211 */
[----:B------:R-:W-:Y:S02]  /*70a0*/  UIMAD UR44, UR44, UR7, UR5 ;  /* 0x000000072c2c72a4 */ /* 0x000fe4000f8e0205 */
[----:B------:R-:W-:Y:S02]  /*70b0*/  UIMAD UR36, UR36, UR7, UR5 ;  /* 0x00000007242472a4 */ /* 0x000fe4000f8e0205 */
[----:B------:R-:W-:Y:S01]  /*70c0*/  UIMAD UR28, UR28, UR7, UR5 ;  /* 0x000000071c1c72a4 */ /* 0x000fe2000f8e0205 */
[----:B0-----:R-:W-:Y:S01]  /*70d0*/  R2UR UR52, R35 ;  /* 0x00000000233472ca */ /* 0x001fe200000e0000 */
[----:B------:R-:W-:Y:S01]  /*70e0*/  UIADD3 UR16, UR8, 0x3000, URZ ;  /* 0x0000300008107890 */ /* 0x000fe2000fffe03f */
[----:B------:R-:W-:Y:S01]  /*70f0*/  R2UR UR51, R36 ;  /* 0x00000000243372ca */ /* 0x000fe200000e0000 */
[----:B------:R-:W-:Y:S01]  /*7100*/  UIMAD UR20, UR20, UR7, UR5 ;  /* 0x00000007141472a4 */ /* 0x000fe2000f8e0205 */
[C---:B------:R-:W-:Y:S01]  /*7110*/  R2UR UR53, R14.reuse ;  /* 0x000000000e3572ca */ /* 0x040fe200000e0000 */
[----:B------:R-:W-:Y:S01]  /*7120*/  UMOV UR42, UR10 ;  /* 0x0000000a002a7c82 */ /* 0x000fe20008000000 */
[----:B------:R-:W-:Y:S01]  /*7130*/  UMOV UR33, UR9 ;  /* 0x0000000900217c82 */ /* 0x000fe20008000000 */
[----:B------:R-:W-:Y:S01]  /*7140*/  UMOV UR34, UR10 ;  /* 0x0000000a00227c82 */ /* 0x000fe20008000000 */
[----:B------:R-:W-:Y:S01]  /*7150*/  UMOV UR25, UR9 ;  /* 0x0000000900197c82 */ /* 0x000fe20008000000 */
[----:B------:R-:W-:Y:S01]  /*7160*/  UMOV UR26, UR10 ;  /* 0x0000000a001a7c82 */ /* 0x000fe20008000000 */
[----:B------:R0:W-:Y:S01]  /*7170*/  UTMALDG.4D.IM2COL [UR40], [UR14], UR30 ;  /* 0x000000280e0073b4 */ /* 0x0001e2000805801e */
[----:B------:R-:W-:Y:S01]  /*7180*/  UMOV UR17, UR9 ;  /* 0x0000000900117c82 */ /* 0x000fe20008000000 */
[----:B------:R-:W-:Y:S01]  /*7190*/  UMOV UR18, UR10 ;  /* 0x0000000a00127c82 */ /* 0x000fe20008000000 */
[----:B------:R-:W-:Y:S01]  /*71a0*/  UIMAD UR19, UR22, UR19, UR52 ;  /* 0x00000013161372a4 */ /* 0x000fe2000f8e0234 */
[----:B------:R-:W-:Y:S01]  /*71b0*/  R2UR UR49, R14 ;  /* 0x000000000e3172ca */ /* 0x000fe200000e0000 */
[----:B------:R-:W-:Y:S01]  /*71c0*/  @UP0 ULDC UR12, c[0x0][0x384] ;  /* 0x0000e100000c0ab9 */ /* 0x000fe20000000800 */
[----:B------:R-:W-:Y:S01]  /*71d0*/  UMOV UR39, UR54 ;  /* 0x0000003600277c82 */ /* 0x000fe20008000000 */
[----:B------:R-:W-:Y:S01]  /*71e0*/  UIMAD UR19, UR19, UR6, UR4 ;  /* 0x00000006131372a4 */ /* 0x000fe2000f8e0204 */
[----:B------:R1:W-:Y:S01]  /*71f0*/  UTMALDG.4D.IM2COL [UR32], [UR14], UR30 ;  /* 0x000000200e0073b4 */ /* 0x0003e2000805801e */
[----:B------:R-:W-:Y:S01]  /*7200*/  UMOV UR13, UR47 ;  /* 0x0000002f000d7c82 */ /* 0x000fe20008000000 */
[----:B------:R-:W-:-:S02]  /*7210*/  R2UR UR50, R31 ;  /* 0x000000001f3272ca */ /* 0x000fc400000e0000 */
[----:B------:R-:W-:Y:S01]  /*7220*/  R2UR UR48, R32 ;  /* 0x00000000203072ca */ /* 0x000fe200000e0000 */
[----:B------:R2:W-:Y:S03]  /*7230*/  UTMALDG.4D.IM2COL [UR24], [UR14], UR30 ;  /* 0x000000180e0073b4 */ /* 0x0005e6000805801e */
[----:B------:R3:W-:Y:S01]  /*7240*/  UTMALDG.4D.IM2COL [UR16], [UR14], UR30 ;  /* 0x000000100e0073b4 */ /* 0x0007e2000805801e */
[----:B0-----:R-:W-:Y:S01]  /*7250*/  UMOV UR41, UR38 ;  /* 0x0000002600297c82 */ /* 0x001fe20008000000 */
[----:B------:R-:W-:Y:S01]  /*7260*/  @UP1 ULDC.64 UR42, c[0x0][0x390] ;  /* 0x0000e400002a1ab9 */ /* 0x000fe20000000a00 */
[----:B------:R-:W-:Y:S01]  /*7270*/  UMOV UR40, UR31 ;  /* 0x0000001f00287c82 */ /* 0x000fe20008000000 */
[----:B-1----:R-:W-:Y:S01]  /*7280*/  UIADD3 UR32, UR8, 0x3800, URZ ;  /* 0x0000380008207890 */ /* 0x002fe2000fffe03f */
[----:B--2---:R-:W-:Y:S01]  /*7290*/  @UP0 ULDC UR29, c[0x0][0x388] ;  /* 0x0000e200001d0ab9 */ /* 0x004fe20000000800 */
[----:B------:R-:W-:Y:S01]  /*72a0*/  UMOV UR24, UR11 ;  /* 0x0000000b00187c82 */ /* 0x000fe20008000000 */
[----:B------:R-:W-:Y:S01]  /*72b0*/  @UP0 ULDC UR27, c[0x0][0x384] ;  /* 0x0000e100001b0ab9 */ /* 0x000fe20000000800 */
[----:B------:R-:W-:Y:S01]  /*72c0*/  @UP0 ULDC UR25, c[0x0][0x388] ;  /* 0x0000e20000190ab9 */ /* 0x000fe20000000800 */
[----:B------:R-:W-:Y:S01]  /*72d0*/  UMOV UR28, UR46 ;  /* 0x0000002e001c7c82 */ /* 0x000fe20008000000 */
[----:B---3--:R-:W-:Y:S01]  /*72e0*/  UIMAD.WIDE.U32 UR16, UR11, UR12, URZ ;  /* 0x0000000c0b1072a5 */ /* 0x008fe2000f8e003f */
[----:B------:R-:W-:Y:S01]  /*72f0*/  @UP1 ULDC.64 UR20, c[0x0][0x390] ;  /* 0x0000e40000141ab9 */ /* 0x000fe20000000a00 */
[----:B------:R-:W-:Y:S01]  /*7300*/  @UP1 ULDC.64 UR18, c[0x0][0x390] ;  /* 0x0000e40000121ab9 */ /* 0x000fe20000000a00 */
[----:B------:R-:W-:-:S04]  /*7310*/  UMOV UR12, UR57 ;  /* 0x00000039000c7c82 */ /* 0x000fc80008000000 */
[----:B------:R-:W-:Y:S02]  /*7320*/  @UP0 UMOV UR26, UR17 ;  /* 0x00000011001a0c82 */ /* 0x000fe40008000000 */
[----:B------:R-:W-:-:S03]  /*7330*/  @UP0 USHF.R.U32.HI UR24, URZ, UR29, UR26 ;  /* 0x0000001d3f180299 */ /* 0x000fc6000801161a */
[----:B------:R-:W-:Y:S01]  /*7340*/  @UP0 ULDC UR26, c[0x0][0x384] ;  /* 0x0000e100001a0ab9 */ /* 0x000fe20000000800 */
[----:B------:R-:W-:Y:S02]  /*7350*/  UIMAD.WIDE.U32 UR16, UR24, UR20, URZ ;  /* 0x00000014181072a5 */ /* 0x000fe4000f8e003f */
[----:B------:R-:W-:Y:S02]  /*7360*/  UIADD3 UR35, -UR24, URZ, URZ ;  /* 0x0000003f18237290 */ /* 0x000fe4000fffe13f */
[----:B------:R-:W-:Y:S01]  /*7370*/  UMOV UR37, UR24 ;  /* 0x0000001800257c82 */ /* 0x000fe20008000000 */
[----:B------:R-:W-:Y:S02]  /*7380*/  @UP1 USHF.R.U32.HI UR37, URZ, UR21, UR17 ;  /* 0x000000153f251299 */ /* 0x000fe40008011611 */
[----:B------:R-:W-:Y:S02]  /*7390*/  UIMAD.WIDE.U32 UR16, UR46, UR27, URZ ;  /* 0x0000001b2e1072a5 */ /* 0x000fe4000f8e003f */
[----:B------:R-:W-:-:S02]  /*73a0*/  UIADD3 UR36, -UR37, URZ, URZ ;  /* 0x0000003f25247290 */ /* 0x000fc4000fffe13f */
[----:B------:R-:W-:Y:S02]  /*73b0*/  UIMAD UR35, UR22, UR35, UR51 ;  /* 0x00000023162372a4 */ /* 0x000fe4000f8e0233 */
[----:B------:R-:W-:Y:S01]  /*73c0*/  UIMAD UR36, UR23, UR36, UR24 ;  /* 0x00000024172472a4 */ /* 0x000fe2000f8e0218 */
[----:B------:R-:W-:Y:S01]  /*73d0*/  @UP0 UMOV UR21, UR17 ;  /* 0x0000001100150c82 */ /* 0x000fe20008000000 */
[----:B------:R-:W-:Y:S02]  /*73e0*/  UIMAD UR35, UR35, UR6, UR4 ;  /* 0x00000006232372a4 */ /* 0x000fe4000f8e0204 */
[----:B------:R-:W-:Y:S02]  /*73f0*/  UIMAD UR36, UR36, UR7, UR5 ;  /* 0x00000007242472a4 */ /* 0x000fe4000f8e0205 */
[----:B------:R-:W-:Y:S02]  /*7400*/  @UP0 USHF.R.U32.HI UR28, URZ, UR25, UR21 ;  /* 0x000000193f1c0299 */ /* 0x000fe40008011615 */
[----:B------:R-:W-:Y:S01]  /*7410*/  UIMAD.WIDE.U32 UR16, UR38, UR26, URZ ;  /* 0x0000001a261072a5 */ /* 0x000fe2000f8e003f */
[----:B------:R-:W-:Y:S01]  /*7420*/  @UP0 ULDC UR20, c[0x0][0x388] ;  /* 0x0000e20000140ab9 */ /* 0x000fe20000000800 */
[----:B------:R-:W-:-:S02]  /*7430*/  UIMAD.WIDE.U32 UR44, UR28, UR18, URZ ;  /* 0x000000121c2c72a5 */ /* 0x000fc4000f8e003f */
[----:B------:R-:W-:Y:S01]  /*7440*/  @UP0 USHF.R.U32.HI UR41, URZ, UR20, UR17 ;  /* 0x000000143f290299 */ /* 0x000fe20008011611 */
[----:B------:R0:W-:Y:S01]  /*7450*/  UTMALDG.4D.IM2COL [UR32], [UR14], UR30 ;  /* 0x000000200e0073b4 */ /* 0x0001e2000805801e */
[----:B------:R-:W-:Y:S01]  /*7460*/  UMOV UR29, UR28 ;  /* 0x0000001c001d7c82 */ /* 0x000fe20008000000 */
[----:B------:R-:W-:Y:S02]  /*7470*/  @UP1 USHF.R.U32.HI UR29, URZ, UR19, UR45 ;  /* 0x000000133f1d1299 */ /* 0x000fe4000801162d */
[----:B------:R-:W-:Y:S01]  /*7480*/  UIADD3 UR18, -UR28, URZ, URZ ;  /* 0x0000003f1c127290 */ /* 0x000fe2000fffe13f */
[----:B------:R-:W-:Y:S01]  /*7490*/  R2UR UR44, R32 ;  /* 0x00000000202c72ca */ /* 0x000fe200000e0000 */
[----:B------:R-:W-:Y:S01]  /*74a0*/  UIADD3 UR19, -UR29, URZ, URZ ;  /* 0x0000003f1d137290 */ /* 0x000fe2000fffe13f */
[----:B------:R-:W-:Y:S01]  /*74b0*/  UMOV UR21, UR41 ;  /* 0x0000002900157c82 */ /* 0x000fe20008000000 */
[----:B------:R-:W-:Y:S01]  /*74c0*/  UIMAD UR18, UR22, UR18, UR55 ;  /* 0x00000012161272a4 */ /* 0x000fe2000f8e0237 */
[----:B------:R-:W-:Y:S01]  /*74d0*/  R2UR UR55, R43 ;  /* 0x000000002b3772ca */ /* 0x000fe200000e0000 */
[----:B------:R-:W-:-:S02]  /*74e0*/  UIMAD UR28, UR23, UR19, UR28 ;  /* 0x00000013171c72a4 */ /* 0x000fc4000f8e021c */
[----:B------:R-:W-:Y:S02]  /*74f0*/  UIADD3 UR17, -UR41, URZ, URZ ;  /* 0x0000003f29117290 */ /* 0x000fe4000fffe13f */
[----:B------:R-:W-:Y:S02]  /*7500*/  UIADD3 UR24, UR8, 0x4000, URZ ;  /* 0x0000400008187890 */ /* 0x000fe4000fffe03f */
[----:B------:R-:W-:Y:S02]  /*7510*/  UIMAD UR27, UR18, UR6, UR4 ;  /* 0x00000006121b72a4 */ /* 0x000fe4000f8e0204 */
[----:B------:R-:W-:Y:S02]  /*7520*/  UIMAD UR28, UR28, UR7, UR5 ;  /* 0x000000071c1c72a4 */ /* 0x000fe4000f8e0205 */
[----:B------:R-:W-:Y:S01]  /*7530*/  UIADD3 UR16, UR8, 0x4800, URZ ;  /* 0x0000480008107890 */ /* 0x000fe2000fffe03f */
[----:B------:R-:W-:Y:S01]  /*7540*/  UMOV UR25, UR9 ;  /* 0x0000000900197c82 */ /* 0x000fe20008000000 */
[----:B0-----:R-:W-:Y:S01]  /*7550*/  R2UR UR34, R38 ;  /* 0x00000000262272ca */ /* 0x001fe200000e0000 */
[----:B------:R-:W-:Y:S01]  /*7560*/  UIMAD.WIDE.U32 UR32, UR41, UR42, URZ ;  /* 0x0000002a292072a5 */ /* 0x000fe2000f8e003f */
[----:B------:R-:W-:Y:S01]  /*7570*/  R2UR UR36, R39 ;  /* 0x00000000272472ca */ /* 0x000fe200000e0000 */
[----:B------:R-:W-:Y:S01]  /*7580*/  UMOV UR26, UR10 ;  /* 0x0000000a001a7c82 */ /* 0x000fe20008000000 */
[----:B------:R-:W-:Y:S01]  /*7590*/  UMOV UR18, UR10 ;  /* 0x0000000a00127c82 */ /* 0x000fe20008000000 */
[----:B------:R-:W-:Y:S01]  /*75a0*/  @UP1 USHF.R.U32.HI UR21, URZ, UR43, UR33 ;  /* 0x0000002b3f151299 */ /* 0x000fe20008011621 */
[----:B------:R0:W-:Y:S01]  /*75b0*/  UTMALDG.4D.IM2COL [UR24], [UR14], UR30 ;  /* 0x000000180e0073b4 */ /* 0x0001e2000805801e */
[----:B------:R-:W-:Y:S01]  /*75c0*/  R2UR UR35, R40 ;  /* 0x00000000282372ca */ /* 0x000fe200000e0000 */
[----:B------:R-:W-:Y:S01]  /*75d0*/  @UP0 ULDC UR32, c[0x0][0x384] ;  /* 0x0000e10000200ab9 */ /* 0x000fe20000000800 */
[----:B------:R-:W-:Y:S01]  /*75e0*/  UIADD3 UR20, -UR21, URZ, URZ ;  /* 0x0000003f15147290 */ /* 0x000fe2000fffe13f */
[----:B------:R-:W-:Y:S01]  /*75f0*/  R2UR UR42, R30 ;  /* 0x000000001e2a72ca */ /* 0x000fe200000e0000 */
[----:B------:R-:W-:-:S02]  /*7600*/  @UP0 ULDC UR33, c[0x0][0x384] ;  /* 0x0000e10000210ab9 */ /* 0x000fc40000000800 */
[----:B------:R-:W-:Y:S02]  /*7610*/  UIMAD UR17, UR22, UR17, UR34 ;  /* 0x00000011161172a4 */ /* 0x000fe4000f8e0222 */
[----:B------:R-:W-:Y:S02]  /*7620*/  UIMAD UR20, UR23, UR20, UR41 ;  /* 0x00000014171472a4 */ /* 0x000fe4000f8e0229 */
[----:B------:R-:W-:Y:S02]  /*7630*/  UIMAD UR19, UR17, UR6, UR4 ;  /* 0x00000006111372a4 */ /* 0x000fe4000f8e0204 */
[----:B------:R-:W-:Y:S01]  /*7640*/  UIMAD UR20, UR20, UR7, UR5 ;  /* 0x00000007141472a4 */ /* 0x000fe2000f8e0205 */
[----:B------:R-:W-:Y:S01]  /*7650*/  UMOV UR17, UR9 ;  /* 0x0000000900117c82 */ /* 0x000fe20008000000 */
[----:B------:R-:W-:Y:S01]  /*7660*/  @UP0 ULDC UR34, c[0x0][0x384] ;  /* 0x0000e10000220ab9 */ /* 0x000fe20000000800 */
[----:B------:R-:W-:-:S06]  /*7670*/  UMOV UR41, UR55 ;  /* 0x0000003700297c82 */ /* 0x000fcc0008000000 */
[----:B------:R1:W-:Y:S01]  /*7680*/  UTMALDG.4D.IM2COL [UR16], [UR14], UR30 ;  /* 0x000000100e0073b4 */ /* 0x0003e2000805801e */
[----:B0-----:R-:W-:Y:S01]  /*7690*/  UIMAD.WIDE.U32 UR24, UR31, UR32, URZ ;  /* 0x000000201f1872a5 */ /* 0x001fe2000f8e003f */
[----:B------:R-:W-:Y:S01]  /*76a0*/  @UP0 ULDC UR26, c[0x0][0x388] ;  /* 0x0000e200001a0ab9 */ /* 0x000fe20000000800 */
[----:B------:R-:W-:Y:S02]  /*76b0*/  @UP0 ULDC UR28, c[0x0][0x384] ;  /* 0x0000e100001c0ab9 */ /* 0x000fe40000000800 */
[----:B------:R-:W-:Y:S01]  /*76c0*/  @UP0 USHF.R.U32.HI UR40, URZ, UR26, UR25 ;  /* 0x0000001a3f280299 */ /* 0x000fe20008011619 */
[----:B------:R-:W-:Y:S01]  /*76d0*/  @UP0 ULDC UR27, c[0x0][0x388] ;  /* 0x0000e200001b0ab9 */ /* 0x000fe20000000800 */
[----:B------:R-:W-:Y:S01]  /*76e0*/  UIADD3 UR24, UR8, 0x5000, URZ ;  /* 0x0000500008187890 */ /* 0x000fe2000fffe03f */
[----:B------:R-:W-:Y:S01]  /*76f0*/  @UP0 ULDC UR32, c[0x0][0x388] ;  /* 0x0000e20000200ab9 */ /* 0x000fe20000000800 */
[----:B------:R-:W-:Y:S01]  /*7700*/  UMOV UR25, UR9 ;  /* 0x0000000900197c82 */ /* 0x000fe20008000000 */
[----:B------:R-:W-:Y:S01]  /*7710*/  UMOV UR26, UR10 ;  /* 0x0000000a001a7c82 */ /* 0x000fe20008000000 */
[----:B-1----:R-:W-:Y:S01]  /*7720*/  @UP1 ULDC.64 UR20, c[0x0][0x390] ;  /* 0x0000e40000141ab9 */ /* 0x002fe20000000a00 */
[----:B------:R-:W-:-:S02]  /*7730*/  UIMAD.WIDE.U32 UR16, UR54, UR28, URZ ;  /* 0x0000001c361072a5 */ /* 0x000fc4000f8e003f */
[----:B------:R-:W-:Y:S02]  /*7740*/  UIMAD.WIDE.U32 UR28, UR40, UR20, URZ ;  /* 0x00000014281c72a5 */ /* 0x000fe4000f8e003f */
[----:B------:R-:W-:Y:S01]  /*7750*/  @UP0 USHF.R.U32.HI UR39, URZ, UR27, UR17 ;  /* 0x0000001b3f270299 */ /* 0x000fe20008011611 */
[----:B------:R-:W-:Y:S01]  /*7760*/  @UP1 ULDC.64 UR18, c[0x0][0x390] ;  /* 0x0000e40000121ab9 */ /* 0x000fe20000000a00 */
[----:B------:R-:W-:Y:S02]  /*7770*/  UIADD3 UR20, -UR40, URZ, URZ ;  /* 0x0000003f28147290 */ /* 0x000fe4000fffe13f */
[----:B------:R-:W-:Y:S02]  /*7780*/  UIMAD.WIDE.U32 UR16, UR39, UR18, URZ ;  /* 0x00000012271072a5 */ /* 0x000fe4000f8e003f */
[----:B------:R-:W-:Y:S01]  /*7790*/  UIMAD UR20, UR22, UR20, UR36 ;  /* 0x00000014161472a4 */ /* 0x000fe2000f8e0224 */
[----:B------:R-:W-:Y:S01]  /*77a0*/  @UP1 UMOV UR18, UR29 ;  /* 0x0000001d00121c82 */ /* 0x000fe20008000000 */
[----:B------:R-:W-:Y:S01]  /*77b0*/  UMOV UR29, UR40 ;  /* 0x00000028001d7c82 */ /* 0x000fe20008000000 */
[----:B------:R-:W-:-:S02]  /*77c0*/  @UP1 USHF.R.U32.HI UR29, URZ, UR21, UR18 ;  /* 0x000000153f1d1299 */ /* 0x000fc40008011612 */
[----:B------:R-:W-:Y:S01]  /*77d0*/  UIMAD UR27, UR20, UR6, UR4 ;  /* 0x00000006141b72a4 */ /* 0x000fe2000f8e0204 */
[----:B------:R-:W-:Y:S01]  /*77e0*/  UMOV UR21, UR39 ;  /* 0x0000002700157c82 */ /* 0x000fe20008000000 */
[----:B------:R-:W-:Y:S02]  /*77f0*/  @UP1 USHF.R.U32.HI UR21, URZ, UR19, UR17 ;  /* 0x000000133f151299 */ /* 0x000fe40008011611 */
[----:B------:R-:W-:Y:S02]  /*7800*/  UIADD3 UR28, -UR29, URZ, URZ ;  /* 0x0000003f1d1c7290 */ /* 0x000fe4000fffe13f */
[----:B------:R-:W-:Y:S02]  /*7810*/  UIADD3 UR19, -UR39, URZ, URZ ;  /* 0x0000003f27137290 */ /* 0x000fe4000fffe13f */
[----:B------:R-:W-:Y:S02]  /*7820*/  UIADD3 UR20, -UR21, URZ, URZ ;  /* 0x0000003f15147290 */ /* 0x000fe4000fffe13f */
[----:B------:R-:W-:Y:S01]  /*7830*/  UIMAD UR28, UR23, UR28, UR40 ;  /* 0x0000001c171c72a4 */ /* 0x000fe2000f8e0228 */
[----:B------:R-:W-:Y:S01]  /*7840*/  R2UR UR40, R41 ;  /* 0x00000000292872ca */ /* 0x000fe200000e0000 */
[----:B------:R-:W-:-:S02]  /*7850*/  UIMAD UR19, UR22, UR19, UR35 ;  /* 0x00000013161372a4 */ /* 0x000fc4000f8e0223 */
[----:B------:R-:W-:Y:S02]  /*7860*/  UIMAD UR20, UR23, UR20, UR39 ;  /* 0x00000014171472a4 */ /* 0x000fe4000f8e0227 */
[----:B------:R-:W-:Y:S02]  /*7870*/  UIMAD UR28, UR28, UR7, UR5 ;  /* 0x000000071c1c72a4 */ /* 0x000fe4000f8e0205 */
[----:B------:R-:W-:Y:S02]  /*7880*/  UIADD3 UR16, UR8, 0x5800, URZ ;  /* 0x0000580008107890 */ /* 0x000fe4000fffe03f */
[----:B------:R-:W-:Y:S02]  /*7890*/  UIMAD UR19, UR19, UR6, UR4 ;  /* 0x00000006131372a4 */ /* 0x000fe4000f8e0204 */
[----:B------:R-:W-:Y:S02]  /*78a0*/  UIMAD UR20, UR20, UR7, UR5 ;  /* 0x00000007141472a4 */ /* 0x000fe4000f8e0205 */
[----:B------:R-:W-:Y:S01]  /*78b0*/  UIMAD.WIDE.U32 UR34, UR47, UR34, URZ ;  /* 0x000000222f2272a5 */ /* 0x000fe2000f8e003f */
[----:B------:R0:W-:Y:S01]  /*78c0*/  UTMALDG.4D.IM2COL [UR24], [UR14], UR30 ;  /* 0x000000180e0073b4 */ /* 0x0001e2000805801e */
[----:B------:R-:W-:Y:S01]  /*78d0*/  UMOV UR17, UR9 ;  /* 0x0000000900117c82 */ /* 0x000fe20008000000 */
[----:B------:R-:W-:Y:S01]  /*78e0*/  UMOV UR18, UR10 ;  /* 0x0000000a00127c82 */ /* 0x000fe20008000000 */
[----:B------:R-:W-:Y:S01]  /*78f0*/  @UP0 USHF.R.U32.HI UR13, URZ, UR32, UR35 ;  /* 0x000000203f0d0299 */ /* 0x000fe20008011623 */
[----:B------:R-:W-:Y:S01]  /*7900*/  @UP0 ULDC UR36, c[0x0][0x384] ;  /* 0x0000e10000240ab9 */ /* 0x000fe20000000800 */
[----:B------:R-:W-:Y:S01]  /*7910*/  UIADD3 UR32, UR8, 0x6000, URZ ;  /* 0x0000600008207890 */ /* 0x000fe2000fffe03f */
[----:B------:R1:W-:Y:S01]  /*7920*/  UTMALDG.4D.IM2COL [UR16], [UR14], UR30 ;  /* 0x000000100e0073b4 */ /* 0x0003e2000805801e */
[----:B------:R-:W-:-:S03]  /*7930*/  UIADD3 UR35, -UR13, URZ, URZ ;  /* 0x0000003f0d237290 */ /* 0x000fc6000fffe13f */
[----:B------:R-:W-:Y:S01]  /*7940*/  UMOV UR37, UR13 ;  /* 0x0000000d00257c82 */ /* 0x000fe20008000000 */
[----:B------:R-:W-:Y:S01]  /*7950*/  UMOV UR34, UR10 ;  /* 0x0000000a00227c82 */ /* 0x000fe20008000000 */
[----:B------:R-:W-:-:S03]  /*7960*/  UIMAD UR35, UR22, UR35, UR40 ;  /* 0x00000023162372a4 */ /* 0x000fc6000f8e0228 */
[----:B------:R-:W-:Y:S01]  /*7970*/  UMOV UR40, UR50 ;  /* 0x0000003200287c82 */ /* 0x000fe20008000000 */
[----:B------:R-:W-:Y:S01]  /*7980*/  UIMAD UR35, UR35, UR6, UR4 ;  /* 0x00000006232372a4 */ /* 0x000fe2000f8e0204 */
[----:B0-----:R-:W-:Y:S01]  /*7990*/  @UP1 ULDC.64 UR24, c[0x0][0x390] ;  /* 0x0000e40000181ab9 */ /* 0x001fe20000000a00 */
[----:B------:R-:W-:Y:S01]  /*79a0*/  UIMAD.WIDE.U32 UR26, UR57, UR33, URZ ;  /* 0x00000021391a72a5 */ /* 0x000fe2000f8e003f */
[----:B------:R-:W-:Y:S01]  /*79b0*/  @UP0 ULDC UR29, c[0x0][0x388] ;  /* 0x0000e200001d0ab9 */ /* 0x000fe20000000800 */
[----:B------:R-:W-:Y:S02]  /*79c0*/  @UP0 ULDC UR28, c[0x0][0x388] ;  /* 0x0000e200001c0ab9 */ /* 0x000fe40000000800 */
[----:B------:R-:W-:Y:S01]  /*79d0*/  @UP0 USHF.R.U32.HI UR12, URZ, UR29, UR27 ;  /* 0x0000001d3f0c0299 */ /* 0x000fe2000801161b */
[----:B------:R-:W-:Y:S01]  /*79e0*/  UMOV UR33, UR9 ;  /* 0x0000000900217c82 */ /* 0x000fe20008000000 */
[----:B-1----:R-:W-:Y:S01]  /*79f0*/  UIMAD.WIDE.U32 UR20, UR13, UR24, URZ ;  /* 0x000000180d1472a5 */ /* 0x002fe2000f8e003f */
[----:B------:R-:W-:Y:S01]  /*7a00*/  @UP1 ULDC.64 UR18, c[0x0][0x390] ;  /* 0x0000e40000121ab9 */ /* 0x000fe20000000a00 */
[----:B------:R-:W-:-:S03]  /*7a10*/  @UP1 ULDC.64 UR16, c[0x0][0x390] ;  /* 0x0000e40000101ab9 */ /* 0x000fc60000000a00 */
[----:B------:R-:W-:Y:S02]  /*7a20*/  UMOV UR29, UR12 ;  /* 0x0000000c001d7c82 */ /* 0x000fe40008000000 */
[----:B------:R-:W-:Y:S01]  /*7a30*/  @UP1 UMOV UR24, UR21 ;  /* 0x0000001500181c82 */ /* 0x000fe20008000000 */
[----:B------:R-:W-:Y:S02]  /*7a40*/  UIMAD.WIDE.U32 UR20, UR55, UR36, URZ ;  /* 0x00000024371472a5 */ /* 0x000fe4000f8e003f */
[----:B------:R-:W-:Y:S02]  /*7a50*/  @UP1 USHF.R.U32.HI UR37, URZ, UR25, UR24 ;  /* 0x000000193f251299 */ /* 0x000fe40008011618 */
[----:B------:R-:W-:Y:S02]  /*7a60*/  @UP0 USHF.R.U32.HI UR41, URZ, UR28, UR21 ;  /* 0x0000001c3f290299 */ /* 0x000fe40008011615 */
[----:B------:R-:W-:Y:S01]  /*7a70*/  UIMAD.WIDE.U32 UR20, UR12, UR18, URZ ;  /* 0x000000120c1472a5 */ /* 0x000fe2000f8e003f */
[----:B------:R-:W-:Y:S01]  /*7a80*/  R2UR UR18, R42 ;  /* 0x000000002a1272ca */ /* 0x000fe200000e0000 */
[----:B------:R-:W-:-:S02]  /*7a90*/  UIADD3 UR36, -UR37, URZ, URZ ;  /* 0x0000003f25247290 */ /* 0x000fc4000fffe13f */
[----:B------:R-:W-:Y:S02]  /*7aa0*/  UIMAD.WIDE.U32 UR26, UR41, UR16, URZ ;  /* 0x00000010291a72a5 */ /* 0x000fe4000f8e003f */
[----:B------:R-:W-:Y:S01]  /*7ab0*/  UIMAD UR36, UR23, UR36, UR13 ;  /* 0x00000024172472a4 */ /* 0x000fe2000f8e020d */
[----:B------:R-:W-:Y:S01]  /*7ac0*/  @UP1 UMOV UR20, UR21 ;  /* 0x0000001500141c82 */ /* 0x000fe20008000000 */
[----:B------:R-:W-:Y:S02]  /*7ad0*/  UIADD3 UR13, -UR12, URZ, URZ ;  /* 0x0000003f0c0d7290 */ /* 0x000fe4000fffe13f */
[----:B------:R-:W-:Y:S01]  /*7ae0*/  @UP1 USHF.R.U32.HI UR29, URZ, UR19, UR20 ;  /* 0x000000133f1d1299 */ /* 0x000fe20008011614 */
[----:B------:R-:W-:Y:S01]  /*7af0*/  UMOV UR21, UR41 ;  /* 0x0000002900157c82 */ /* 0x000fe20008000000 */
[----:B------:R-:W-:Y:S02]  /*7b00*/  @UP1 USHF.R.U32.HI UR21, URZ, UR17, UR27 ;  /* 0x000000113f151299 */ /* 0x000fe4000801161b */
[----:B------:R-:W-:-:S02]  /*7b10*/  UIADD3 UR28, -UR29, URZ, URZ ;  /* 0x0000003f1d1c7290 */ /* 0x000fc4000fffe13f */
[----:B------:R-:W-:Y:S01]  /*7b20*/  UIMAD UR27, UR22, UR13, UR18 ;  /* 0x0000000d161b72a4 */ /* 0x000fe2000f8e0212 */
[----:B------:R-:W-:Y:S01]  /*7b30*/  R2UR UR13, R44 ;  /* 0x000000002c0d72ca */ /* 0x000fe200000e0000 */
[----:B------:R-:W-:Y:S02]  /*7b40*/  UIMAD UR28, UR23, UR28, UR12 ;  /* 0x0000001c171c72a4 */ /* 0x000fe4000f8e020c */
[----:B------:R-:W-:Y:S02]  /*7b50*/  UIMAD UR36, UR36, UR7, UR5 ;  /* 0x00000007242472a4 */ /* 0x000fe4000f8e0205 */
[----:B------:R-:W-:Y:S02]  /*7b60*/  UIADD3 UR24, UR8, 0x6800, URZ ;  /* 0x0000680008187890 */ /* 0x000fe4000fffe03f */
[----:B------:R-:W-:Y:S02]  /*7b70*/  UIMAD UR27, UR27, UR6, UR4 ;  /* 0x000000061b1b72a4 */ /* 0x000fe4000f8e0204 */
[----:B------:R-:W-:-:S02]  /*7b80*/  UIMAD UR28, UR28, UR7, UR5 ;  /* 0x000000071c1c72a4 */ /* 0x000fc4000f8e0205 */
[----:B------:R-:W-:Y:S01]  /*7b90*/  UIADD3 UR17, -UR41, URZ, URZ ;  /* 0x0000003f29117290 */ /* 0x000fe2000fffe13f */
[----:B------:R0:W-:Y:S01]  /*7ba0*/  UTMALDG.4D.IM2COL [UR32], [UR14], UR30 ;  /* 0x000000200e0073b4 */ /* 0x0001e2000805801e */
[----:B------:R-:W-:Y:S02]  /*7bb0*/  UIADD3 UR20, -UR21, URZ, URZ ;  /* 0x0000003f15147290 */ /* 0x000fe4000fffe13f */
[----:B------:R-:W-:Y:S02]  /*7bc0*/  UIMAD UR17, UR22, UR17, UR60 ;  /* 0x00000011161172a4 */ /* 0x000fe4000f8e023c */
[----:B------:R-:W-:Y:S01]  /*7bd0*/  UIMAD UR20, UR23, UR20, UR41 ;  /* 0x00000014171472a4 */ /* 0x000fe2000f8e0229 */
[----:B------:R-:W-:Y:S01]  /*7be0*/  UMOV UR25, UR9 ;  /* 0x0000000900197c82 */ /* 0x000fe20008000000 */
[----:B------:R-:W-:Y:S01]  /*7bf0*/  UMOV UR26, UR10 ;  /* 0x0000000a001a7c82 */ /* 0x000fe20008000000 */
[----:B------:R-:W-:Y:S01]  /*7c00*/  @UP0 ULDC UR12, c[0x0][0x384] ;  /* 0x0000e100000c0ab9 */ /* 0x000fe20000000800 */
[----:B------:R1:W-:Y:S01]  /*7c10*/  UTMALDG.4D.IM2COL [UR24], [UR14], UR30 ;  /* 0x000000180e0073b4 */ /* 0x0003e2000805801e */
[----:B------:R-:W-:-:S02]  /*7c20*/  UIADD3 UR16, UR8, 0x7000, URZ ;  /* 0x0000700008107890 */ /* 0x000fc4000fffe03f */
[----:B------:R-:W-:Y:S02]  /*7c30*/  UIMAD UR19, UR17, UR6, UR4 ;  /* 0x00000006111372a4 */ /* 0x000fe4000f8e0204 */
[----:B------:R-:W-:Y:S01]  /*7c40*/  UIMAD UR20, UR20, UR7, UR5 ;  /* 0x00000007141472a4 */ /* 0x000fe2000f8e0205 */
[----:B------:R-:W-:Y:S01]  /*7c50*/  UMOV UR17, UR9 ;  /* 0x0000000900117c82 */ /* 0x000fe20008000000 */
[----:B------:R-:W-:Y:S01]  /*7c60*/  UMOV UR18, UR10 ;  /* 0x0000000a00127c82 */ /* 0x000fe20008000000 */
[----:B------:R-:W-:Y:S01]  /*7c70*/  UMOV UR41, UR9 ;  /* 0x0000000900297c82 */ /* 0x000fe20008000000 */
[----:B0-----:R-:W-:-:S05]  /*7c80*/  @UP0 ULDC UR32, c[0x0][0x388] ;  /* 0x0000e20000200ab9 */ /* 0x001fca0000000800 */
[----:B------:R0:W-:Y:S01]  /*7c90*/  UTMALDG.4D.IM2COL [UR16], [UR14], UR30 ;  /* 0x000000100e0073b4 */ /* 0x0001e2000805801e */
[----:B------:R-:W-:-:S06]  /*7ca0*/  UIADD3 UR34, UR10, 0x20, URZ ;  /* 0x000000200a227890 */ /* 0x000fcc000fffe03f */
[----:B------:R-:W-:Y:S01]  /*7cb0*/  MOV R23, UR34 ;  /* 0x0000002200177c02 */ /* 0x000fe20008000f00 */
[----:B-1----:R-:W-:Y:S02]  /*7cc0*/  UIMAD.WIDE.U32 UR24, UR13, UR12, URZ ;  /* 0x0000000c0d1872a5 */ /* 0x002fe4000f8e003f */
[----:B------:R-:W-:Y:S01]  /*7cd0*/  UMOV UR28, UR13 ;  /* 0x0000000d001c7c82 */ /* 0x000fe20008000000 */
[----:B------:R-:W-:Y:S01]  /*7ce0*/  @UP0 ULDC UR29, c[0x0][0x388] ;  /* 0x0000e200001d0ab9 */ /* 0x000fe20000000800 */
[----:B------:R-:W-:Y:S01]  /*7cf0*/  UMOV UR26, UR53 ;  /* 0x00000035001a7c82 */ /* 0x000fe20008000000 */
[----:B------:R-:W-:Y:S02]  /*7d00*/  UMOV UR27, UR42 ;  /* 0x0000002a001b7c82 */ /* 0x000fe40008000000 */
[----:B------:R-:W-:Y:S01]  /*7d10*/  @UP0 UMOV UR12, UR25 ;  /* 0x00000019000c0c82 */ /* 0x000fe20008000000 */
[----:B------:R-:W-:Y:S01]  /*7d20*/  @UP1 ULDC.64 UR24, c[0x0][0x390] ;  /* 0x0000e40000181ab9 */ /* 0x000fe20000000a00 */
[----:B------:R-:W-:-:S02]  /*7d30*/  @UP0 USHF.R.U32.HI UR28, URZ, UR32, UR12 ;  /* 0x000000203f1c0299 */ /* 0x000fc4000801160c */
[----:B------:R-:W-:Y:S01]  /*7d40*/  UIADD3 UR32, UR8, 0x400, URZ ;  /* 0x0000040008207890 */ /* 0x000fe2000fffe03f */
[----:B------:R-:W-:Y:S01]  /*7d50*/  UMOV UR12, UR48 ;  /* 0x00000030000c7c82 */ /* 0x000fe20008000000 */
[----:B0-----:R-:W-:Y:S01]  /*7d60*/  @UP1 ULDC.64 UR16, c[0x0][0x390] ;  /* 0x0000e40000101ab9 */ /* 0x001fe20000000a00 */
[----:B------:R-:W-:Y:S01]  /*7d70*/  @UP0 ULDC UR18, c[0x0][0x384] ;  /* 0x0000e10000120ab9 */ /* 0x000fe20000000800 */
[----:B------:R-:W-:Y:S02]  /*7d80*/  UIMAD.WIDE.U32 UR20, UR28, UR16, URZ ;  /* 0x000000101c1472a5 */ /* 0x000fe4000f8e003f */
[----:B------:R-:W-:Y:S01]  /*7d90*/  UIMAD.WIDE.U32 UR18, UR53, UR18, URZ ;  /* 0x00000012351272a5 */ /* 0x000fe2000f8e003f */
[----:B------:R-:W-:-:S03]  /*7da0*/  R2UR UR53, R33 ;  /* 0x00000000213572ca */ /* 0x000fc600000e0000 */
[----:B------:R-:W-:Y:S01]  /*7db0*/  @UP0 USHF.R.U32.HI UR26, URZ, UR29, UR19 ;  /* 0x0000001d3f1a0299 */ /* 0x000fe20008011613 */
[----:B------:R-:W-:Y:S01]  /*7dc0*/  @UP1 UMOV UR16, UR21 ;  /* 0x0000001500101c82 */ /* 0x000fe20008000000 */
[----:B------:R-:W-:Y:S01]  /*7dd0*/  UMOV UR21, UR28 ;  /* 0x0000001c00157c82 */ /* 0x000fe20008000000 */
[----:B------:R-:W-:Y:S02]  /*7de0*/  @UP1 USHF.R.U32.HI UR21, URZ, UR17, UR16 ;  /* 0x000000113f151299 */ /* 0x000fe40008011610 */
[----:B------:R-:W-:Y:S02]  /*7df0*/  UIADD3 UR17, -UR28, URZ, URZ ;  /* 0x0000003f1c117290 */ /* 0x000fe4000fffe13f */
[----:B------:R-:W-:Y:S02]  /*7e00*/  UIADD3 UR18, -UR21, URZ, URZ ;  /* 0x0000003f15127290 */ /* 0x000fe4000fffe13f */
[----:B------:R-:W-:Y:S02]  /*7e10*/  UIMAD UR17, UR22, UR17, UR59 ;  /* 0x00000011161172a4 */ /* 0x000fe4000f8e023b */
[----:B------:R-:W-:-:S02]  /*7e20*/  UIMAD UR18, UR23, UR18, UR28 ;  /* 0x00000012171272a4 */ /* 0x000fc4000f8e021c */
[----:B------:R-:W-:Y:S02]  /*7e30*/  UIMAD.WIDE.U32 UR28, UR26, UR24, URZ ;  /* 0x000000181a1c72a5 */ /* 0x000fe4000f8e003f */
[----:B------:R-:W-:Y:S01]  /*7e40*/  UMOV UR37, UR26 ;  /* 0x0000001a00257c82 */ /* 0x000fe20008000000 */
[----:B------:R-:W-:Y:S02]  /*7e50*/  UIADD3 UR16, UR8, 0x7800, URZ ;  /* 0x0000780008107890 */ /* 0x000fe4000fffe03f */
[----:B------:R-:W-:Y:S02]  /*7e60*/  @UP1 USHF.R.U32.HI UR37, URZ, UR25, UR29 ;  /* 0x000000193f251299 */ /* 0x000fe4000801161d */
[----:B------:R-:W-:Y:S02]  /*7e70*/  UIMAD UR19, UR17, UR6, UR4 ;  /* 0x00000006111372a4 */ /* 0x000fe4000f8e0204 */
[----:B------:R-:W-:Y:S02]  /*7e80*/  UIMAD UR20, UR18, UR7, UR5 ;  /* 0x00000007121472a4 */ /* 0x000fe4000f8e0205 */
[----:B------:R-:W-:-:S02]  /*7e90*/  UIADD3 UR35, -UR26, URZ, URZ ;  /* 0x0000003f1a237290 */ /* 0x000fc4000fffe13f */
[----:B------:R-:W-:Y:S02]  /*7ea0*/  UIADD3 UR36, -UR37, URZ, URZ ;  /* 0x0000003f25247290 */ /* 0x000fe4000fffe13f */
[----:B------:R-:W-:Y:S01]  /*7eb0*/  UIMAD UR35, UR22, UR35, UR49 ;  /* 0x00000023162372a4 */ /* 0x000fe2000f8e0231 */
[----:B------:R-:W-:Y:S01]  /*7ec0*/  R2UR UR49, R34 ;  /* 0x00000000223172ca */ /* 0x000fe200000e0000 */
[----:B------:R-:W-:Y:S01]  /*7ed0*/  UIMAD UR36, UR23, UR36, UR26 ;  /* 0x00000024172472a4 */ /* 0x000fe2000f8e021a */
[----:B------:R-:W-:Y:S01]  /*7ee0*/  UMOV UR17, UR9 ;  /* 0x0000000900117c82 */ /* 0x000fe20008000000 */
[----:B------:R-:W-:Y:S01]  /*7ef0*/  UMOV UR18, UR10 ;  /* 0x0000000a00127c82 */ /* 0x000fe20008000000 */
[----:B------:R-:W-:Y:S01]  /*7f00*/  @UP0 ULDC UR24, c[0x0][0x384] ;  /* 0x0000e10000180ab9 */ /* 0x000fe20000000800 */
[----:B------:R0:W-:Y:S01]  /*7f10*/  UTMALDG.4D.IM2COL [UR16], [UR14], UR30 ;  /* 0x000000100e0073b4 */ /* 0x0001e2000805801e */
[----:B------:R-:W-:Y:S02]  /*7f20*/  UIMAD UR35, UR35, UR6, UR4 ;  /* 0x00000006232372a4 */ /* 0x000fe4000f8e0204 */
[----:B------:R-:W-:Y:S01]  /*7f30*/  UIMAD UR36, UR36, UR7, UR5 ;  /* 0x00000007242472a4 */ /* 0x000fe2000f8e0205 */
[----:B------:R-:W-:Y:S01]  /*7f40*/  @UP0 ULDC UR26, c[0x0][0x384] ;  /* 0x0000e100001a0ab9 */ /* 0x000fe20000000800 */
[----:B------:R-:W-:Y:S01]  /*7f50*/  @UP0 ULDC UR28, c[0x0][0x388] ;  /* 0x0000e200001c0ab9 */ /* 0x000fe20000000800 */
[----:B------:R-:W-:Y:S01]  /*7f60*/  UMOV UR25, UR9 ;  /* 0x0000000900197c82 */ /* 0x000fe20008000000 */
[----:B------:R-:W-:Y:S01]  /*7f70*/  UMOV UR39, UR53 ;  /* 0x0000003500277c82 */ /* 0x000fe20008000000 */
[----:B------:R-:W-:-:S04]  /*7f80*/  UIADD3 UR10, UR8, 0x4400, URZ ;  /* 0x00004400080a7890 */ /* 0x000fc8000fffe03f */
[----:B------:R1:W-:Y:S01]  /*7f90*/  UTMALDG.4D.IM2COL [UR32], [UR14], UR30 ;  /* 0x000000200e0073b4 */ /* 0x0003e2000805801e */
[----:B0-----:R-:W-:Y:S01]  /*7fa0*/  UIMAD.WIDE.U32 UR16, UR42, UR24, URZ ;  /* 0x000000182a1072a5 */ /* 0x001fe2000f8e003f */
[----:B------:R-:W-:Y:S01]  /*7fb0*/  @UP0 ULDC UR18, c[0x0][0x388] ;  /* 0x0000e20000120ab9 */ /* 0x000fe20000000800 */
[----:B------:R-:W-:Y:S02]  /*7fc0*/  UIADD3 UR24, UR8, 0xc00, URZ ;  /* 0x00000c0008187890 */ /* 0x000fe4000fffe03f */
[----:B------:R-:W-:Y:S01]  /*7fd0*/  @UP0 USHF.R.U32.HI UR27, URZ, UR18, UR17 ;  /* 0x000000123f1b0299 */ /* 0x000fe20008011611 */
[----:B------:R-:W-:Y:S02]  /*7fe0*/  UMOV UR42, UR49 ;  /* 0x00000031002a7c82 */ /* 0x000fe40008000000 */
[----:B------:R-:W-:Y:S01]  /*7ff0*/  @UP1 ULDC.64 UR16, c[0x0][0x390] ;  /* 0x0000e40000101ab9 */ /* 0x000fe20000000a00 */
[----:B------:R-:W-:Y:S01]  /*8000*/  @UP1 ULDC.64 UR18, c[0x0][0x390] ;  /* 0x0000e40000121ab9 */ /* 0x000fe20000000a00 */
[----:B------:R-:W-:-:S02]  /*8010*/  UIMAD.WIDE.U32 UR20, UR27, UR16, URZ ;  /* 0x000000101b1472a5 */ /* 0x000fc4000f8e003f */
[----:B-1----:R-:W-:Y:S01]  /*8020*/  UIMAD.WIDE.U32 UR32, UR50, UR26, URZ ;  /* 0x0000001a322072a5 */ /* 0x002fe2000f8e003f */
[----:B------:R-:W-:Y:S01]  /*8030*/  R2UR UR50, R30 ;  /* 0x000000001e3272ca */ /* 0x000fe200000e0000 */
[----:B------:R-:W-:Y:S01]  /*8040*/  UMOV UR29, UR27 ;  /* 0x0000001b001d7c82 */ /* 0x000fe20008000000 */
[----:B------:R-:W-:Y:S02]  /*8050*/  @UP1 USHF.R.U32.HI UR29, URZ, UR17, UR21 ;  /* 0x000000113f1d1299 */ /* 0x000fe40008011615 */
[----:B------:R-:W-:Y:S02]  /*8060*/  @UP0 USHF.R.U32.HI UR40, URZ, UR28, UR33 ;  /* 0x0000001c3f280299 */ /* 0x000fe40008011621 */
[----:B------:R-:W-:Y:S02]  /*8070*/  UIADD3 UR20, -UR29, URZ, URZ ;  /* 0x0000003f1d147290 */ /* 0x000fe4000fffe13f */
[----:B------:R-:W-:Y:S02]  /*8080*/  UIMAD.WIDE.U32 UR32, UR40, UR18, URZ ;  /* 0x00000012282072a5 */ /* 0x000fe4000f8e003f */
[----:B------:R-:W-:Y:S01]  /*8090*/  UIMAD UR20, UR23, UR20, UR27 ;  /* 0x00000014171472a4 */ /* 0x000fe2000f8e021b */
[----:B------:R-:W-:Y:S01]  /*80a0*/  UMOV UR21, UR40 ;  /* 0x0000002800157c82 */ /* 0x000fe20008000000 */
[----:B------:R-:W-:-:S02]  /*80b0*/  @UP1 USHF.R.U32.HI UR21, URZ, UR19, UR33 ;  /* 0x000000133f151299 */ /* 0x000fc40008011621 */
[----:B------:R-:W-:Y:S02]  /*80c0*/  UIADD3 UR17, -UR27, URZ, URZ ;  /* 0x0000003f1b117290 */ /* 0x000fe4000fffe13f */
[----:B------:R-:W-:Y:S02]  /*80d0*/  UIMAD UR28, UR20, UR7, UR5 ;  /* 0x00000007141c72a4 */ /* 0x000fe4000f8e0205 */
        /* <DEDUP_REMOVED lines=9> */
[----:B------:R-:W-:Y:S01]  /*8170*/  UIMAD UR20, UR20, UR7, UR5 ;  /* 0x00000007141472a4 */ /* 0x000fe2000f8e0205 */
[----:B------:R-:W-:Y:S01]  /*8180*/  UMOV UR26, UR34 ;  /* 0x00000022001a7c82 */ /* 0x000fe20008000000 */
[----:B------:R-:W-:Y:S01]  /*8190*/  UMOV UR17, UR9 ;  /* 0x0000000900117c82 */ /* 0x000fe20008000000 */
[----:B------:R-:W-:Y:S01]  /*81a0*/  UMOV UR18, UR34 ;  /* 0x0000002200127c82 */ /* 0x000fe20008000000 */
[----:B------:R0:W-:Y:S01]  /*81b0*/  UTMALDG.4D.IM2COL [UR24], [UR14], UR30 ;  /* 0x000000180e0073b4 */ /* 0x0001e2000805801e */
[----:B------:R-:W-:Y:S01]  /*81c0*/  @UP0 ULDC UR32, c[0x0][0x384] ;  /* 0x0000e10000200ab9 */ /* 0x000fe20000000800 */
[----:B------:R-:W-:Y:S01]  /*81d0*/  @UP0 ULDC UR37, c[0x0][0x384] ;  /* 0x0000e10000250ab9 */ /* 0x000fe20000000800 */
[----:B------:R-:W-:Y:S01]  /*81e0*/  @UP0 ULDC UR36, c[0x0][0x384] ;  /* 0x0000e10000240ab9 */ /* 0x000fe20000000800 */
[----:B------:R-:W-:Y:S01]  /*81f0*/  @UP0 ULDC UR33, c[0x0][0x388] ;  /* 0x0000e20000210ab9 */ /* 0x000fe20000000800 */
[----:B------:R-:W-:Y:S01]  /*8200*/  @UP0 ULDC UR35, c[0x0][0x384] ;  /* 0x0000e10000230ab9 */ /* 0x000fe20000000800 */
[----:B------:R-:W-:Y:S01]  /*8210*/  UIADD3 UR40, UR8, 0x2400, URZ ;  /* 0x0000240008287890 */ /* 0x000fe2000fffe03f */
[----:B------:R1:W-:Y:S01]  /*8220*/  UTMALDG.4D.IM2COL [UR16], [UR14], UR30 ;  /* 0x000000100e0073b4 */ /* 0x0003e2000805801e */
[----:B------:R-:W-:Y:S01]  /*8230*/  UIADD3 UR56, UR8, 0x5400, URZ ;  /* 0x0000540008387890 */ /* 0x000fe2000fffe03f */
[----:B0-----:R-:W-:Y:S01]  /*8240*/  @UP0 ULDC UR26, c[0x0][0x384] ;  /* 0x0000e100001a0ab9 */ /* 0x001fe20000000800 */
[----:B------:R-:W-:Y:S01]  /*8250*/  @UP0 ULDC UR25, c[0x0][0x388] ;  /* 0x0000e20000190ab9 */ /* 0x000fe20000000800 */
[----:B------:R-:W-:Y:S01]  /*8260*/  @UP0 ULDC UR24, c[0x0][0x388] ;  /* 0x0000e20000180ab9 */ /* 0x000fe20000000800 */
[----:B------:R-:W-:Y:S01]  /*8270*/  UMOV UR28, UR50 ;  /* 0x00000032001c7c82 */ /* 0x000fe20008000000 */
[----:B------:R-:W-:Y:S01]  /*8280*/  @UP0 ULDC UR29, c[0x0][0x388] ;  /* 0x0000e200001d0ab9 */ /* 0x000fe20000000800 */
[----:B-1----:R-:W-:-:S02]  /*8290*/  UIMAD.WIDE.U32 UR18, UR48, UR32, URZ ;  /* 0x00000020301272a5 */ /* 0x002fc4000f8e003f */
[----:B------:R-:W-:Y:S01]  /*82a0*/  UIMAD.WIDE.U32 UR16, UR53, UR26, URZ ;  /* 0x0000001a351072a5 */ /* 0x000fe2000f8e003f */
[----:B------:R-:W-:Y:S01]  /*82b0*/  @UP0 ULDC UR32, c[0x0][0x388] ;  /* 0x0000e20000200ab9 */ /* 0x000fe20000000800 */
[----:B------:R-:W-:-:S03]  /*82c0*/  UIADD3 UR48, UR8, 0x1c00, URZ ;  /* 0x00001c0008307890 */ /* 0x000fc6000fffe03f */
[----:B------:R-:W-:Y:S01]  /*82d0*/  @UP0 UMOV UR26, UR19 ;  /* 0x00000013001a0c82 */ /* 0x000fe20008000000 */
[----:B------:R-:W-:Y:S01]  /*82e0*/  @UP1 ULDC.64 UR18, c[0x0][0x390] ;  /* 0x0000e40000121ab9 */ /* 0x000fe20000000a00 */
[----:B------:R-:W-:Y:S02]  /*82f0*/  @UP0 USHF.R.U32.HI UR12, URZ, UR25, UR26 ;  /* 0x000000193f0c0299 */ /* 0x000fe4000801161a */
[----:B------:R-:W-:Y:S02]  /*8300*/  @UP0 USHF.R.U32.HI UR39, URZ, UR24, UR17 ;  /* 0x000000183f270299 */ /* 0x000fe40008011611 */
[----:B------:R-:W-:Y:S01]  /*8310*/  UIMAD.WIDE.U32 UR20, UR12, UR18, URZ ;  /* 0x000000120c1472a5 */ /* 0x000fe2000f8e003f */
[----:B------:R-:W-:Y:S02]  /*8320*/  @UP1 ULDC.64 UR16, c[0x0][0x390] ;  /* 0x0000e40000101ab9 */ /* 0x000fe40000000a00 */
[----:B------:R-:W-:Y:S01]  /*8330*/  UMOV UR53, UR12 ;  /* 0x0000000c00357c82 */ /* 0x000fe20008000000 */
[----:B------:R-:W-:-:S02]  /*8340*/  @UP1 USHF.R.U32.HI UR53, URZ, UR19, UR21 ;  /* 0x000000133f351299 */ /* 0x000fc40008011615 */
[----:B------:R-:W-:Y:S02]  /*8350*/  UIMAD.WIDE.U32 UR20, UR49, UR37, URZ ;  /* 0x00000025311472a5 */ /* 0x000fe4000f8e003f */
[----:B------:R-:W-:Y:S02]  /*8360*/  UIMAD.WIDE.U32 UR26, UR39, UR16, URZ ;  /* 0x00000010271a72a5 */ /* 0x000fe4000f8e003f */
[----:B------:R-:W-:Y:S01]  /*8370*/  UMOV UR45, UR39 ;  /* 0x00000027002d7c82 */ /* 0x000fe20008000000 */
[----:B------:R-:W-:Y:S01]  /*8380*/  @UP1 ULDC.64 UR18, c[0x0][0x390] ;  /* 0x0000e40000121ab9 */ /* 0x000fe20000000a00 */
[----:B------:R-:W-:Y:S01]  /*8390*/  @UP1 USHF.R.U32.HI UR45, URZ, UR17, UR27 ;  /* 0x000000113f2d1299 */ /* 0x000fe2000801161b */
[----:B------:R-:W-:Y:S01]  /*83a0*/  @UP0 UMOV UR20, UR21 ;  /* 0x0000001500140c82 */ /* 0x000fe20008000000 */
[----:B------:R-:W-:Y:S02]  /*83b0*/  UIMAD.WIDE.U32 UR26, UR50, UR36, URZ ;  /* 0x00000024321a72a5 */ /* 0x000fe4000f8e003f */
[----:B------:R-:W-:-:S02]  /*83c0*/  @UP0 USHF.R.U32.HI UR42, URZ, UR33, UR20 ;  /* 0x000000213f2a0299 */ /* 0x000fc40008011614 */
[----:B------:R-:W-:Y:S02]  /*83d0*/  UIMAD.WIDE.U32 UR20, UR11, UR35, URZ ;  /* 0x000000230b1472a5 */ /* 0x000fe4000f8e003f */
[----:B------:R-:W-:Y:S01]  /*83e0*/  @UP0 USHF.R.U32.HI UR28, URZ, UR32, UR27 ;  /* 0x000000203f1c0299 */ /* 0x000fe2000801161b */
[----:B------:R-:W-:Y:S01]  /*83f0*/  @UP1 ULDC.64 UR24, c[0x0][0x390] ;  /* 0x0000e40000181ab9 */ /* 0x000fe20000000a00 */
[----:B------:R-:W-:Y:S02]  /*8400*/  @UP0 USHF.R.U32.HI UR11, URZ, UR29, UR21 ;  /* 0x0000001d3f0b0299 */ /* 0x000fe40008011615 */
[----:B------:R-:W-:Y:S02]  /*8410*/  UIMAD.WIDE.U32 UR20, UR28, UR18, URZ ;  /* 0x000000121c1472a5 */ /* 0x000fe4000f8e003f */
[----:B------:R-:W-:Y:S01]  /*8420*/  UIMAD.WIDE.U32 UR26, UR42, UR24, URZ ;  /* 0x000000182a1a72a5 */ /* 0x000fe2000f8e003f */
[----:B------:R-:W-:Y:S01]  /*8430*/  UMOV UR29, UR28 ;  /* 0x0000001c001d7c82 */ /* 0x000fe20008000000 */
[----:B------:R-:W-:Y:S01]  /*8440*/  @UP1 ULDC.64 UR16, c[0x0][0x390] ;  /* 0x0000e40000101ab9 */ /* 0x000fe20000000a00 */
[----:B------:R-:W-:Y:S01]  /*8450*/  UMOV UR37, UR42 ;  /* 0x0000002a00257c82 */ /* 0x000fe20008000000 */
[----:B------:R-:W-:-:S02]  /*8460*/  @UP1 USHF.R.U32.HI UR29, URZ, UR19, UR21 ;  /* 0x000000133f1d1299 */ /* 0x000fc40008011615 */
[----:B------:R-:W-:Y:S02]  /*8470*/  @UP1 USHF.R.U32.HI UR37, URZ, UR25, UR27 ;  /* 0x000000193f251299 */ /* 0x000fe4000801161b */
[----:B------:R-:W-:Y:S02]  /*8480*/  UIADD3 UR19, -UR53, URZ, URZ ;  /* 0x0000003f35137290 */ /* 0x000fe4000fffe13f */
[----:B------:R-:W-:Y:S02]  /*8490*/  UIMAD.WIDE.U32 UR26, UR11, UR16, URZ ;  /* 0x000000100b1a72a5 */ /* 0x000fe4000f8e003f */
[----:B------:R-:W-:Y:S01]  /*84a0*/  UIADD3 UR18, -UR12, URZ, URZ ;  /* 0x0000003f0c127290 */ /* 0x000fe2000fffe13f */
[----:B------:R-:W-:Y:S01]  /*84b0*/  UMOV UR21, UR11 ;  /* 0x0000000b00157c82 */ /* 0x000fe20008000000 */
[----:B------:R-:W-:Y:S02]  /*84c0*/  UIMAD UR12, UR23, UR19, UR12 ;  /* 0x00000013170c72a4 */ /* 0x000fe4000f8e020c */
[----:B------:R-:W-:-:S02]  /*84d0*/  @UP1 USHF.R.U32.HI UR21, URZ, UR17, UR27 ;  /* 0x000000113f151299 */ /* 0x000fc4000801161b */
[----:B------:R-:W-:Y:S02]  /*84e0*/  UIADD3 UR19, -UR11, URZ, URZ ;  /* 0x0000003f0b137290 */ /* 0x000fe4000fffe13f */
[----:B------:R-:W-:Y:S02]  /*84f0*/  UIMAD UR17, UR22, UR18, UR44 ;  /* 0x00000012161172a4 */ /* 0x000fe4000f8e022c */
[----:B------:R-:W-:Y:S02]  /*8500*/  UIADD3 UR44, -UR45, URZ, URZ ;  /* 0x0000003f2d2c7290 */ /* 0x000fe4000fffe13f */
[----:B------:R-:W-:Y:S02]  /*8510*/  UIADD3 UR43, -UR39, URZ, URZ ;  /* 0x0000003f272b7290 */ /* 0x000fe4000fffe13f */
[----:B------:R-:W-:Y:S02]  /*8520*/  UIMAD UR19, UR22, UR19, UR51 ;  /* 0x00000013161372a4 */ /* 0x000fe4000f8e0233 */
[----:B------:R-:W-:-:S02]  /*8530*/  UIADD3 UR35, -UR42, URZ, URZ ;  /* 0x0000003f2a237290 */ /* 0x000fc4000fffe13f */
[----:B------:R-:W-:Y:S02]  /*8540*/  UIADD3 UR36, -UR37, URZ, URZ ;  /* 0x0000003f25247290 */ /* 0x000fe4000fffe13f */
[----:B------:R-:W-:Y:S02]  /*8550*/  UIMAD UR51, UR17, UR6, UR4 ;  /* 0x00000006113372a4 */ /* 0x000fe4000f8e0204 */
[----:B------:R-:W-:Y:S02]  /*8560*/  UIADD3 UR27, -UR28, URZ, URZ ;  /* 0x0000003f1c1b7290 */ /* 0x000fe4000fffe13f */
[----:B------:R-:W-:Y:S02]  /*8570*/  UIADD3 UR17, -UR29, URZ, URZ ;  /* 0x0000003f1d117290 */ /* 0x000fe4000fffe13f */
[----:B------:R-:W-:Y:S02]  /*8580*/  UIMAD UR44, UR23, UR44, UR39 ;  /* 0x0000002c172c72a4 */ /* 0x000fe4000f8e0227 */
[----:B------:R-:W-:-:S02]  /*8590*/  UIMAD UR43, UR22, UR43, UR61 ;  /* 0x0000002b162b72a4 */ /* 0x000fc4000f8e023d */
[----:B------:R-:W-:Y:S02]  /*85a0*/  UIMAD UR35, UR22, UR35, UR58 ;  /* 0x00000023162372a4 */ /* 0x000fe4000f8e023a */
[----:B------:R-:W-:Y:S02]  /*85b0*/  UIMAD UR36, UR23, UR36, UR42 ;  /* 0x00000024172472a4 */ /* 0x000fe4000f8e022a */
[----:B------:R-:W-:Y:S02]  /*85c0*/  UIMAD UR27, UR22, UR27, UR52 ;  /* 0x0000001b161b72a4 */ /* 0x000fe4000f8e0234 */
[----:B------:R-:W-:Y:S02]  /*85d0*/  UIMAD UR17, UR23, UR17, UR28 ;  /* 0x00000011171172a4 */ /* 0x000fe4000f8e021c */
[----:B------:R-:W-:Y:S02]  /*85e0*/  UIADD3 UR18, -UR21, URZ, URZ ;  /* 0x0000003f15127290 */ /* 0x000fe4000fffe13f */
[----:B------:R-:W-:-:S02]  /*85f0*/  UIMAD UR52, UR12, UR7, UR5 ;  /* 0x000000070c3472a4 */ /* 0x000fc4000f8e0205 */
[----:B------:R-:W-:Y:S02]  /*8600*/  UIMAD UR43, UR43, UR6, UR4 ;  /* 0x000000062b2b72a4 */ /* 0x000fe4000f8e0204 */
[----:B------:R-:W-:Y:S02]  /*8610*/  UIMAD UR44, UR44, UR7, UR5 ;  /* 0x000000072c2c72a4 */ /* 0x000fe4000f8e0205 */
[----:B------:R-:W-:Y:S02]  /*8620*/  UIADD3 UR32, UR8, 0x2c00, URZ ;  /* 0x00002c0008207890 */ /* 0x000fe4000fffe03f */
[----:B------:R-:W-:Y:S02]  /*8630*/  UIMAD UR35, UR35, UR6, UR4 ;  /* 0x00000006232372a4 */ /* 0x000fe4000f8e0204 */
[----:B------:R-:W-:Y:S02]  /*8640*/  UIMAD UR36, UR36, UR7, UR5 ;  /* 0x00000007242472a4 */ /* 0x000fe4000f8e0205 */
[----:B------:R-:W-:-:S02]  /*8650*/  UIADD3 UR24, UR8, 0x3400, URZ ;  /* 0x0000340008187890 */ /* 0x000fc4000fffe03f */
[----:B------:R-:W-:Y:S02]  /*8660*/  UIMAD UR27, UR27, UR6, UR4 ;  /* 0x000000061b1b72a4 */ /* 0x000fe4000f8e0204 */
[----:B------:R-:W-:Y:S02]  /*8670*/  UIMAD UR18, UR23, UR18, UR11 ;  /* 0x00000012171272a4 */ /* 0x000fe4000f8e020b */
[----:B------:R-:W-:Y:S01]  /*8680*/  UIMAD UR28, UR17, UR7, UR5 ;  /* 0x00000007111c72a4 */ /* 0x000fe2000f8e0205 */
[----:B------:R-:W-:Y:S01]  /*8690*/  UMOV UR49, UR9 ;  /* 0x0000000900317c82 */ /* 0x000fe20008000000 */
[----:B------:R-:W-:Y:S01]  /*86a0*/  UIADD3 UR16, UR8, 0x3c00, URZ ;  /* 0x00003c0008107890 */ /* 0x000fe2000fffe03f */
[----:B------:R-:W-:Y:S01]  /*86b0*/  UMOV UR50, UR34 ;  /* 0x0000002200327c82 */ /* 0x000fe20008000000 */
[----:B------:R-:W-:Y:S01]  /*86c0*/  UIMAD UR19, UR19, UR6, UR4 ;  /* 0x00000006131372a4 */ /* 0x000fe2000f8e0204 */
[----:B------:R0:W-:Y:S01]  /*86d0*/  UTMALDG.4D.IM2COL [UR48], [UR14], UR30 ;  /* 0x000000300e0073b4 */ /* 0x0001e2000805801e */
[----:B------:R-:W-:Y:S01]  /*86e0*/  UIMAD UR20, UR18, UR7, UR5 ;  /* 0x00000007121472a4 */ /* 0x000fe2000f8e0205 */
        /* <DEDUP_REMOVED lines=8> */
[----:B------:R-:W-:Y:S01]  /*8770*/  UMOV UR11, UR38 ;  /* 0x00000026000b7c82 */ /* 0x000fe20008000000 */
[----:B------:R-:W-:Y:S01]  /*8780*/  UMOV UR58, UR34 ;  /* 0x00000022003a7c82 */ /* 0x000fe20008000000 */
[----:B------:R2:W-:Y:S01]  /*8790*/  UTMALDG.4D.IM2COL [UR32], [UR14], UR30 ;  /* 0x000000200e0073b4 */ /* 0x0005e2000805801e */
[----:B------:R3:W-:Y:S01]  /*87a0*/  UTMALDG.4D.IM2COL [UR24], [UR14], UR30 ;  /* 0x000000180e0073b4 */ /* 0x0007e2000805801e */
[----:B0-----:R-:W-:Y:S01]  /*87b0*/  @UP0 ULDC UR48, c[0x0][0x384] ;  /* 0x0000e10000300ab9 */ /* 0x001fe20000000800 */
[----:B------:R-:W-:Y:S01]  /*87c0*/  @UP0 ULDC UR50, c[0x0][0x388] ;  /* 0x0000e20000320ab9 */ /* 0x000fe20000000800 */
[----:B------:R-:W-:Y:S01]  /*87d0*/  @UP0 ULDC UR51, c[0x0][0x384] ;  /* 0x0000e10000330ab9 */ /* 0x000fe20000000800 */
[----:B------:R-:W-:Y:S01]  /*87e0*/  @UP0 ULDC UR52, c[0x0][0x388] ;  /* 0x0000e20000340ab9 */ /* 0x000fe20000000800 */
[----:B------:R0:W-:Y:S01]  /*87f0*/  UTMALDG.4D.IM2COL [UR16], [UR14], UR30 ;  /* 0x000000100e0073b4 */ /* 0x0001e2000805801e */
[----:B-1----:R-:W-:Y:S01]  /*8800*/  @UP0 ULDC UR41, c[0x0][0x388] ;  /* 0x0000e20000290ab9 */ /* 0x002fe20000000800 */
[----:B------:R-:W-:Y:S01]  /*8810*/  @UP0 ULDC UR40, c[0x0][0x388] ;  /* 0x0000e20000280ab9 */ /* 0x000fe20000000800 */
[----:B------:R-:W-:Y:S01]  /*8820*/  @UP0 ULDC UR42, c[0x0][0x388] ;  /* 0x0000e200002a0ab9 */ /* 0x000fe20000000800 */
[----:B------:R-:W-:Y:S01]  /*8830*/  @UP0 ULDC UR43, c[0x0][0x388] ;  /* 0x0000e200002b0ab9 */ /* 0x000fe20000000800 */
[----:B------:R-:W-:Y:S01]  /*8840*/  @UP1 ULDC.64 UR44, c[0x0][0x390] ;  /* 0x0000e400002c1ab9 */ /* 0x000fe20000000a00 */
[----:B--2---:R-:W-:Y:S01]  /*8850*/  @UP0 ULDC UR32, c[0x0][0x384] ;  /* 0x0000e10000200ab9 */ /* 0x004fe20000000800 */
[----:B------:R-:W-:Y:S01]  /*8860*/  @UP0 ULDC UR36, c[0x0][0x384] ;  /* 0x0000e10000240ab9 */ /* 0x000fe20000000800 */
[----:B------:R-:W-:Y:S01]  /*8870*/  @UP0 ULDC UR35, c[0x0][0x384] ;  /* 0x0000e10000230ab9 */ /* 0x000fe20000000800 */
[----:B------:R-:W-:Y:S01]  /*8880*/  UIMAD.WIDE.U32 UR36, UR31, UR36, URZ ;  /* 0x000000241f2472a5 */ /* 0x000fe2000f8e003f */
[----:B---3--:R-:W-:Y:S01]  /*8890*/  @UP0 ULDC UR28, c[0x0][0x384] ;  /* 0x0000e100001c0ab9 */ /* 0x008fe20000000800 */
[----:B------:R-:W-:Y:S01]  /*88a0*/  UMOV UR25, UR54 ;  /* 0x0000003600197c82 */ /* 0x000fe20008000000 */
[----:B------:R-:W-:Y:S01]  /*88b0*/  UIMAD.WIDE.U32 UR28, UR46, UR28, URZ ;  /* 0x0000001c2e1c72a5 */ /* 0x000fe2000f8e003f */
[----:B------:R-:W-:-:S03]  /*88c0*/  @UP0 ULDC UR27, c[0x0][0x388] ;  /* 0x0000e200001b0ab9 */ /* 0x000fc60000000800 */
[----:B------:R-:W-:Y:S01]  /*88d0*/  @UP0 UMOV UR46, UR37 ;  /* 0x00000025002e0c82 */ /* 0x000fe20008000000 */
[----:B------:R-:W-:Y:S01]  /*88e0*/  @UP1 ULDC.64 UR36, c[0x0][0x390] ;  /* 0x0000e40000241ab9 */ /* 0x000fe20000000a00 */
[----:B------:R-:W-:Y:S01]  /*88f0*/  UMOV UR26, UR31 ;  /* 0x0000001f001a7c82 */ /* 0x000fe20008000000 */
[----:B0-----:R-:W-:Y:S01]  /*8900*/  UIMAD.WIDE.U32 UR20, UR38, UR32, URZ ;  /* 0x00000020261472a5 */ /* 0x001fe2000f8e003f */
[----:B------:R-:W-:Y:S02]  /*8910*/  @UP0 UMOV UR28, UR29 ;  /* 0x0000001d001c0c82 */ /* 0x000fe40008000000 */
[----:B------:R-:W-:Y:S01]  /*8920*/  @UP1 ULDC.64 UR38, c[0x0][0x390] ;  /* 0x0000e40000261ab9 */ /* 0x000fe20000000a00 */
[----:B------:R-:W-:Y:S01]  /*8930*/  @UP0 USHF.R.U32.HI UR12, URZ, UR41, UR28 ;  /* 0x000000293f0c0299 */ /* 0x000fe2000801161c */
[----:B------:R-:W-:Y:S02]  /*8940*/  UMOV UR19, UR47 ;  /* 0x0000002f00137c82 */ /* 0x000fe40008000000 */
[----:B------:R-:W-:Y:S01]  /*8950*/  @UP0 UMOV UR29, UR21 ;  /* 0x00000015001d0c82 */ /* 0x000fe20008000000 */
[----:B------:R-:W-:-:S02]  /*8960*/  UIMAD.WIDE.U32 UR20, UR54, UR48, URZ ;  /* 0x00000030361472a5 */ /* 0x000fc4000f8e003f */
[----:B------:R-:W-:Y:S02]  /*8970*/  @UP0 USHF.R.U32.HI UR11, URZ, UR40, UR29 ;  /* 0x000000283f0b0299 */ /* 0x000fe4000801161d */
[----:B------:R-:W-:Y:S02]  /*8980*/  UIMAD.WIDE.U32 UR40, UR12, UR38, URZ ;  /* 0x000000260c2872a5 */ /* 0x000fe4000f8e003f */
[----:B------:R-:W-:Y:S01]  /*8990*/  UMOV UR54, UR12 ;  /* 0x0000000c00367c82 */ /* 0x000fe20008000000 */
[----:B------:R-:W-:Y:S01]  /*89a0*/  @UP0 UMOV UR48, UR21 ;  /* 0x0000001500300c82 */ /* 0x000fe20008000000 */
[----:B------:R-:W-:Y:S02]  /*89b0*/  @UP1 USHF.R.U32.HI UR54, URZ, UR39, UR41 ;  /* 0x000000273f361299 */ /* 0x000fe40008011629 */
[----:B------:R-:W-:Y:S01]  /*89c0*/  UIMAD.WIDE.U32 UR40, UR47, UR35, URZ ;  /* 0x000000232f2872a5 */ /* 0x000fe2000f8e003f */
[----:B------:R-:W-:Y:S01]  /*89d0*/  R2UR UR35, R38 ;  /* 0x00000000262372ca */ /* 0x000fe200000e0000 */
[----:B------:R-:W-:-:S02]  /*89e0*/  @UP0 USHF.R.U32.HI UR25, URZ, UR42, UR48 ;  /* 0x0000002a3f190299 */ /* 0x000fc40008011630 */
[----:B------:R-:W-:Y:S01]  /*89f0*/  @UP0 USHF.R.U32.HI UR19, URZ, UR27, UR41 ;  /* 0x0000001b3f130299 */ /* 0x000fe20008011629 */
[----:B------:R-:W-:Y:S01]  /*8a00*/  R2UR UR27, R41 ;  /* 0x00000000291b72ca */ /* 0x000fe200000e0000 */
[----:B------:R-:W-:Y:S01]  /*8a10*/  UIMAD.WIDE.U32 UR40, UR25, UR36, URZ ;  /* 0x00000024192872a5 */ /* 0x000fe2000f8e003f */
[----:B------:R-:W-:Y:S01]  /*8a20*/  @UP1 ULDC.64 UR32, c[0x0][0x390] ;  /* 0x0000e40000201ab9 */ /* 0x000fe20000000a00 */
[----:B------:R-:W-:Y:S01]  /*8a30*/  @UP0 ULDC UR16, c[0x0][0x384] ;  /* 0x0000e10000100ab9 */ /* 0x000fe20000000800 */
[----:B------:R-:W-:Y:S01]  /*8a40*/  @UP0 USHF.R.U32.HI UR26, URZ, UR43, UR46 ;  /* 0x0000002b3f1a0299 */ /* 0x000fe2000801162e */
[----:B------:R-:W-:Y:S01]  /*8a50*/  UMOV UR53, UR25 ;  /* 0x0000001900357c82 */ /* 0x000fe20008000000 */
[----:B------:R-:W-:Y:S02]  /*8a60*/  UIMAD.WIDE.U32 UR42, UR11, UR32, URZ ;  /* 0x000000200b2a72a5 */ /* 0x000fe4000f8e003f */
[----:B------:R-:W-:Y:S02]  /*8a70*/  @UP1 USHF.R.U32.HI UR53, URZ, UR37, UR41 ;  /* 0x000000253f351299 */ /* 0x000fe40008011629 */
[----:B------:R-:W-:Y:S01]  /*8a80*/  UIMAD.WIDE.U32 UR36, UR57, UR16, URZ ;  /* 0x00000010392472a5 */ /* 0x000fe2000f8e003f */
[----:B------:R-:W-:Y:S01]  /*8a90*/  UMOV UR15, UR11 ;  /* 0x0000000b000f7c82 */ /* 0x000fe20008000000 */
[----:B------:R-:W-:-:S02]  /*8aa0*/  @UP1 USHF.R.U32.HI UR15, URZ, UR33, UR43 ;  /* 0x000000213f0f1299 */ /* 0x000fc4000801162b */
[----:B------:R-:W-:Y:S01]  /*8ab0*/  UIMAD.WIDE.U32 UR32, UR26, UR44, URZ ;  /* 0x0000002c1a2072a5 */ /* 0x000fe2000f8e003f */
[----:B------:R-:W-:Y:S01]  /*8ac0*/  R2UR UR44, R37 ;  /* 0x00000000252c72ca */ /* 0x000fe200000e0000 */
[----:B------:R-:W-:Y:S01]  /*8ad0*/  @UP1 ULDC.64 UR28, c[0x0][0x390] ;  /* 0x0000e400001c1ab9 */ /* 0x000fe20000000a00 */
[----:B------:R-:W-:Y:S01]  /*8ae0*/  UMOV UR61, UR26 ;  /* 0x0000001a003d7c82 */ /* 0x000fe20008000000 */
[----:B------:R-:W-:Y:S01]  /*8af0*/  @UP0 UMOV UR36, UR37 ;  /* 0x0000002500240c82 */ /* 0x000fe20008000000 */
[----:B------:R-:W-:Y:S01]  /*8b00*/  UMOV UR18, UR57 ;  /* 0x0000003900127c82 */ /* 0x000fe20008000000 */
[----:B------:R-:W-:Y:S02]  /*8b10*/  @UP1 USHF.R.U32.HI UR61, URZ, UR45, UR33 ;  /* 0x0000002d3f3d1299 */ /* 0x000fe40008011621 */
[----:B------:R-:W-:Y:S02]  /*8b20*/  UIMAD.WIDE.U32 UR32, UR19, UR28, URZ ;  /* 0x0000001c132072a5 */ /* 0x000fe4000f8e003f */
[----:B------:R-:W-:-:S02]  /*8b30*/  @UP0 USHF.R.U32.HI UR18, URZ, UR50, UR36 ;  /* 0x000000323f120299 */ /* 0x000fc40008011624 */
[----:B------:R-:W-:Y:S01]  /*8b40*/  UIMAD.WIDE.U32 UR36, UR13, UR51, URZ ;  /* 0x000000330d2472a5 */ /* 0x000fe2000f8e003f */
[----:B------:R-:W-:Y:S01]  /*8b50*/  @UP0 ULDC UR24, c[0x0][0x384] ;  /* 0x0000e10000180ab9 */ /* 0x000fe20000000800 */
[----:B------:R-:W-:Y:S01]  /*8b60*/  UMOV UR45, UR19 ;  /* 0x00000013002d7c82 */ /* 0x000fe20008000000 */
[----:B------:R-:W-:Y:S02]  /*8b70*/  @UP1 USHF.R.U32.HI UR45, URZ, UR29, UR33 ;  /* 0x0000001d3f2d1299 */ /* 0x000fe40008011621 */
[----:B------:R-:W-:Y:S02]  /*8b80*/  UIMAD.WIDE.U32 UR28, UR55, UR24, URZ ;  /* 0x00000018371c72a5 */ /* 0x000fe4000f8e003f */
[----:B------:R-:W-:Y:S01]  /*8b90*/  UMOV UR17, UR55 ;  /* 0x0000003700117c82 */ /* 0x000fe20008000000 */
[----:B------:R-:W-:Y:S01]  /*8ba0*/  @UP0 ULDC UR31, c[0x0][0x388] ;  /* 0x0000e200001f0ab9 */ /* 0x000fe20000000800 */
[----:B------:R-:W-:Y:S01]  /*8bb0*/  @UP1 ULDC.64 UR20, c[0x0][0x390] ;  /* 0x0000e40000141ab9 */ /* 0x000fe20000000a00 */
[----:B------:R-:W-:Y:S01]  /*8bc0*/  @UP0 UMOV UR36, UR37 ;  /* 0x0000002500240c82 */ /* 0x000fe20008000000 */
[----:B------:R-:W-:-:S02]  /*8bd0*/  @UP0 USHF.R.U32.HI UR17, URZ, UR52, UR29 ;  /* 0x000000343f110299 */ /* 0x000fc4000801161d */
[----:B------:R-:W-:Y:S02]  /*8be0*/  UIMAD.WIDE.U32 UR28, UR18, UR20, URZ ;  /* 0x00000014121c72a5 */ /* 0x000fe4000f8e003f */
[----:B------:R-:W-:Y:S02]  /*8bf0*/  @UP0 USHF.R.U32.HI UR13, URZ, UR31, UR36 ;  /* 0x0000001f3f0d0299 */ /* 0x000fe40008011624 */
[----:B------:R-:W-:Y:S01]  /*8c00*/  UIADD3 UR31, -UR12, URZ, URZ ;  /* 0x0000003f0c1f7290 */ /* 0x000fe2000fffe13f */
[----:B------:R-:W-:Y:S01]  /*8c10*/  @UP1 ULDC.64 UR42, c[0x0][0x390] ;  /* 0x0000e400002a1ab9 */ /* 0x000fe20000000a00 */
[----:B------:R-:W-:Y:S01]  /*8c20*/  UMOV UR37, UR18 ;  /* 0x0000001200257c82 */ /* 0x000fe20008000000 */
[----:B------:R-:W-:Y:S02]  /*8c30*/  @UP1 USHF.R.U32.HI UR37, URZ, UR21, UR29 ;  /* 0x000000153f251299 */ /* 0x000fe4000801161d */
[----:B------:R-:W-:Y:S02]  /*8c40*/  UIMAD.WIDE.U32 UR20, UR13, UR42, URZ ;  /* 0x0000002a0d1472a5 */ /* 0x000fe4000f8e003f */
[----:B------:R-:W-:Y:S01]  /*8c50*/  UIMAD UR31, UR22, UR31, UR44 ;  /* 0x0000001f161f72a4 */ /* 0x000fe2000f8e022c */
[----:B------:R-:W-:Y:S01]  /*8c60*/  R2UR UR44, R39 ;  /* 0x00000000272c72ca */ /* 0x000fe200000e0000 */
[----:B------:R-:W-:Y:S01]  /*8c70*/  UIADD3 UR28, -UR11, URZ, URZ ;  /* 0x0000003f0b1c7290 */ /* 0x000fe2000fffe13f */
[----:B------:R-:W-:Y:S01]  /*8c80*/  MOV R20, UR37 ;  /* 0x0000002500147c02 */ /* 0x000fe20008000f00 */
[----:B------:R-:W-:-:S02]  /*8c90*/  UIADD3 UR30, UR8, 0x4c00, URZ ;  /* 0x00004c00081e7890 */ /* 0x000fc4000fffe03f */
[----:B------:R-:W-:Y:S02]  /*8ca0*/  UIADD3 UR48, UR8, 0x5c00, URZ ;  /* 0x00005c0008307890 */ /* 0x000fe4000fffe03f */
[----:B------:R-:W-:Y:S02]  /*8cb0*/  UIADD3 UR40, UR8, 0x6400, URZ ;  /* 0x0000640008287890 */ /* 0x000fe4000fffe03f */
[----:B------:R-:W-:Y:S02]  /*8cc0*/  UIADD3 UR32, UR8, 0x6c00, URZ ;  /* 0x00006c0008207890 */ /* 0x000fe4000fffe03f */
[----:B------:R-:W-:Y:S02]  /*8cd0*/  UIADD3 UR24, UR8, 0x7400, URZ ;  /* 0x0000740008187890 */ /* 0x000fe4000fffe03f */
[----:B------:R-:W-:Y:S02]  /*8ce0*/  UIADD3 UR16, UR8, 0x7c00, URZ ;  /* 0x00007c0008107890 */ /* 0x000fe4000fffe03f */
[----:B------:R-:W-:Y:S01]  /*8cf0*/  UIMAD UR28, UR22, UR28, UR35 ;  /* 0x0000001c161c72a4 */ /* 0x000fe2000f8e0223 */
[----:B------:R-:W-:Y:S01]  /*8d00*/  R2UR UR35, R40 ;  /* 0x00000000282372ca */ /* 0x000fe200000e0000 */
[----:B------:R-:W-:Y:S01]  /*8d10*/  @UP1 UMOV UR8, UR21 ;  /* 0x0000001500081c82 */ /* 0x000fe20008000000 */
[----:B------:R-:W-:Y:S01]  /*8d20*/  UMOV UR21, UR13 ;  /* 0x0000000d00157c82 */ /* 0x000fe20008000000 */
[----:B------:R-:W-:Y:S01]  /*8d30*/  @UP1 USHF.R.U32.HI UR21, URZ, UR43, UR8 ;  /* 0x0000002b3f151299 */ /* 0x000fe20008011608 */
[----:B------:R-:W-:Y:S01]  /*8d40*/  MOV R25, UR32 ;  /* 0x0000002000197c02 */ /* 0x000fe20008000f00 */
[----:B------:R-:W-:-:S02]  /*8d50*/  UIADD3 UR8, -UR26, URZ, URZ ;  /* 0x0000003f1a087290 */ /* 0x000fc4000fffe13f */
[----:B------:R-:W-:Y:S02]  /*8d60*/  UIADD3 UR51, -UR25, URZ, URZ ;  /* 0x0000003f19337290 */ /* 0x000fe4000fffe13f */
[----:B------:R-:W-:Y:S01]  /*8d70*/  UIMAD UR8, UR22, UR8, UR44 ;  /* 0x00000008160872a4 */ /* 0x000fe2000f8e022c */
[----:B------:R-:W-:Y:S01]  /*8d80*/  R2UR UR44, R42 ;  /* 0x000000002a2c72ca */ /* 0x000fe200000e0000 */
[----:B------:R-:W-:Y:S02]  /*8d90*/  UIADD3 UR43, -UR19, URZ, URZ ;  /* 0x0000003f132b7290 */ /* 0x000fe4000fffe13f */
[----:B------:R-:W-:Y:S02]  /*8da0*/  UIMAD UR51, UR22, UR51, UR35 ;  /* 0x00000033163372a4 */ /* 0x000fe4000f8e0223 */
[----:B------:R-:W-:Y:S02]  /*8db0*/  UIMAD UR43, UR22, UR43, UR27 ;  /* 0x0000002b162b72a4 */ /* 0x000fe4000f8e021b */
[----:B------:R-:W-:-:S02]  /*8dc0*/  UIADD3 UR20, -UR13, URZ, URZ ;  /* 0x0000003f0d147290 */ /* 0x000fc4000fffe13f */
[----:B------:R-:W-:Y:S02]  /*8dd0*/  UIADD3 UR35, -UR18, URZ, URZ ;  /* 0x0000003f12237290 */ /* 0x000fe4000fffe13f */
[----:B------:R-:W-:Y:S02]  /*8de0*/  UIADD3 UR27, -UR17, URZ, URZ ;  /* 0x0000003f111b7290 */ /* 0x000fe4000fffe13f */
[----:B------:R-:W-:Y:S02]  /*8df0*/  UIADD3 UR36, -UR37, URZ, URZ ;  /* 0x0000003f25247290 */ /* 0x000fe4000fffe13f */
[----:B------:R-:W-:Y:S02]  /*8e00*/  UIMAD UR20, UR22, UR20, UR59 ;  /* 0x00000014161472a4 */ /* 0x000fe4000f8e023b */
[----:B------:R-:W-:Y:S02]  /*8e10*/  UIMAD UR35, UR22, UR35, UR44 ;  /* 0x00000023162372a4 */ /* 0x000fe4000f8e022c */
[----:B------:R-:W-:-:S02]  /*8e20*/  UIMAD UR27, UR22, UR27, UR60 ;  /* 0x0000001b161b72a4 */ /* 0x000fc4000f8e023c */
[----:B------:R-:W-:Y:S02]  /*8e30*/  UIMAD UR59, UR8, UR6, UR4 ;  /* 0x00000006083b72a4 */ /* 0x000fe4000f8e0204 */
[----:B------:R-:W-:Y:S02]  /*8e40*/  UIADD3 UR8, -UR54, URZ, URZ ;  /* 0x0000003f36087290 */ /* 0x000fe4000fffe13f */
[----:B------:R-:W-:Y:S01]  /*8e50*/  UIADD3 UR22, -UR15, URZ, URZ ;  /* 0x0000003f0f167290 */ /* 0x000fe2000fffe13f */
[----:B------:R-:W-:Y:S01]  /*8e60*/  UMOV UR14, UR34 ;  /* 0x00000022000e7c82 */ /* 0x000fe20008000000 */
[----:B------:R-:W-:Y:S01]  /*8e70*/  UIMAD UR36, UR23, UR36, UR18 ;  /* 0x00000024172472a4 */ /* 0x000fe2000f8e0212 */
[----:B------:R-:W-:Y:S01]  /*8e80*/  @UP1 ULDC.64 UR38, c[0x0][0x390] ;  /* 0x0000e40000261ab9 */ /* 0x000fe20000000a00 */
[----:B------:R-:W-:Y:S01]  /*8e90*/  UMOV UR55, UR34 ;  /* 0x0000002200377c82 */ /* 0x000fe20008000000 */
[----:B------:R-:W-:Y:S01]  /*8ea0*/  UMOV UR50, UR34 ;  /* 0x0000002200327c82 */ /* 0x000fe20008000000 */
[----:B------:R-:W-:Y:S01]  /*8eb0*/  UMOV UR42, UR34 ;  /* 0x00000022002a7c82 */ /* 0x000fe20008000000 */
[----:B------:R-:W-:Y:S01]  /*8ec0*/  UMOV UR32, UR30 ;  /* 0x0000001e00207c82 */ /* 0x000fe20008000000 */
[----:B------:R-:W-:Y:S01]  /*8ed0*/  UMOV UR34, UR14 ;  /* 0x0000000e00227c82 */ /* 0x000fe20008000000 */
[----:B------:R-:W-:Y:S01]  /*8ee0*/  UMOV UR37, UR15 ;  /* 0x0000000f00257c82 */ /* 0x000fe20008000000 */
[----:B------:R-:W-:Y:S01]  /*8ef0*/  UIMAD.WIDE.U32 UR46, UR17, UR38, URZ ;  /* 0x00000026112e72a5 */ /* 0x000fe2000f8e003f */
[----:B------:R-:W-:Y:S01]  /*8f00*/  R2UR UR30, R10 ;  /* 0x000000000a1e72ca */ /* 0x000fe200000e0000 */
[----:B------:R-:W-:Y:S01]  /*8f10*/  UIMAD UR12, UR23, UR8, UR12 ;  /* 0x00000008170c72a4 */ /* 0x000fe2000f8e020c */
[----:B------:R-:W-:Y:S01]  /*8f20*/  R2UR UR14, R11 ;  /* 0x000000000b0e72ca */ /* 0x000fe200000e0000 */
[----:B------:R-:W-:Y:S01]  /*8f30*/  UIMAD UR11, UR23, UR22, UR11 ;  /* 0x00000016170b72a4 */ /* 0x000fe2000f8e020b */
[----:B------:R-:W-:Y:S01]  /*8f40*/  R2UR UR15, R12 ;  /* 0x000000000c0f72ca */ /* 0x000fe200000e0000 */
[----:B------:R-:W-:Y:S01]  /*8f50*/  UIMAD UR38, UR28, UR6, UR4 ;  /* 0x000000061c2672a4 */ /* 0x000fe2000f8e0204 */
[----:B------:R-:W-:Y:S01]  /*8f60*/  MOV R21, UR36 ;  /* 0x0000002400157c02 */ /* 0x000fe20008000f00 */
        /* <DEDUP_REMOVED lines=8> */
[----:B------:R-:W-:Y:S01]  /*8ff0*/  UMOV UR33, UR9 ;  /* 0x0000000900217c82 */ /* 0x000fe20008000000 */
[----:B------:R-:W-:Y:S01]  /*9000*/  UMOV UR35, UR38 ;  /* 0x0000002600237c82 */ /* 0x000fe20008000000 */
[----:B------:R-:W-:Y:S01]  /*9010*/  MOV R18, UR33 ;  /* 0x0000002100127c02 */ /* 0x000fe20008000f00 */
[----:B------:R-:W-:Y:S01]  /*9020*/  UMOV UR32, UR10 ;  /* 0x0000000a00207c82 */ /* 0x000fe20008000000 */
[----:B------:R-:W-:Y:S01]  /*9030*/  MOV R11, UR36 ;  /* 0x00000024000b7c02 */ /* 0x000fe20008000f00 */
[----:B------:R-:W-:Y:S01]  /*9040*/  UMOV UR34, UR55 ;  /* 0x0000003700227c82 */ /* 0x000fe20008000000 */
[----:B------:R-:W-:Y:S01]  /*9050*/  MOV R12, UR35 ;  /* 0x00000023000c7c02 */ /* 0x000fe20008000f00 */
[----:B------:R-:W-:Y:S01]  /*9060*/  UMOV UR35, UR31 ;  /* 0x0000001f00237c82 */ /* 0x000fe20008000000 */
[----:B------:R-:W-:Y:S01]  /*9070*/  UMOV UR36, UR12 ;  /* 0x0000000c00247c82 */ /* 0x000fe20008000000 */
[----:B------:R-:W-:Y:S01]  /*9080*/  UMOV UR37, UR54 ;  /* 0x0000003600257c82 */ /* 0x000fe20008000000 */
[----:B------:R-:W-:Y:S01]  /*9090*/  MOV R24, UR33 ;  /* 0x0000002100187c02 */ /* 0x000fe20008000f00 */
[----:B------:R0:W-:Y:S01]  /*90a0*/  UTMALDG.4D.IM2COL [UR32], [UR14], UR30 ;  /* 0x000000200e0073b4 */ /* 0x0001e2000805801e */
[----:B------:R-:W-:Y:S01]  /*90b0*/  UIADD3 UR60, -UR61, URZ, URZ ;  /* 0x0000003f3d3c7290 */ /* 0x000fe2000fffe13f */
[----:B------:R-:W-:Y:S01]  /*90c0*/  R2UR UR22, R17 ;  /* 0x00000000111672ca */ /* 0x000fe200000e0000 */
[----:B------:R-:W-:Y:S01]  /*90d0*/  UIADD3 UR52, -UR53, URZ, URZ ;  /* 0x0000003f35347290 */ /* 0x000fe2000fffe13f */
[----:B------:R-:W-:Y:S01]  /*90e0*/  R2UR UR10, R13 ;  /* 0x000000000d0a72ca */ /* 0x000fe200000e0000 */
[----:B------:R-:W-:Y:S01]  /*90f0*/  UIADD3 UR8, -UR21, URZ, URZ ;  /* 0x0000003f15087290 */ /* 0x000fe2000fffe13f */
[----:B------:R-:W-:Y:S01]  /*9100*/  R2UR UR12, R46 ;  /* 0x000000002e0c72ca */ /* 0x000fe200000e0000 */
[----:B------:R-:W-:Y:S01]  /*9110*/  UIMAD UR60, UR23, UR60, UR26 ;  /* 0x0000003c173c72a4 */ /* 0x000fe2000f8e021a */
[----:B------:R-:W-:Y:S01]  /*9120*/  R2UR UR11, R47 ;  /* 0x000000002f0b72ca */ /* 0x000fe200000e0000 */
[----:B------:R-:W-:-:S02]  /*9130*/  UIMAD UR52, UR23, UR52, UR25 ;  /* 0x00000034173472a4 */ /* 0x000fc4000f8e0219 */
[----:B------:R-:W-:Y:S01]  /*9140*/  UIMAD UR8, UR23, UR8, UR13 ;  /* 0x00000008170872a4 */ /* 0x000fe2000f8e020d */
[----:B------:R-:W-:Y:S01]  /*9150*/  R2UR UR13, R45 ;  /* 0x000000002d0d72ca */ /* 0x000fe200000e0000 */
[----:B------:R-:W-:Y:S01]  /*9160*/  UMOV UR29, UR17 ;  /* 0x00000011001d7c82 */ /* 0x000fe20008000000 */
[----:B------:R-:W-:Y:S02]  /*9170*/  @UP1 USHF.R.U32.HI UR29, URZ, UR39, UR47 ;  /* 0x000000273f1d1299 */ /* 0x000fe4000801162f */
[----:B------:R-:W-:Y:S02]  /*9180*/  UIMAD UR60, UR60, UR7, UR5 ;  /* 0x000000073c3c72a4 */ /* 0x000fe4000f8e0205 */
[----:B------:R-:W-:Y:S02]  /*9190*/  UIMAD UR51, UR51, UR6, UR4 ;  /* 0x00000006333372a4 */ /* 0x000fe4000f8e0204 */
[----:B------:R-:W-:Y:S02]  /*91a0*/  UIMAD UR52, UR52, UR7, UR5 ;  /* 0x00000007343472a4 */ /* 0x000fe4000f8e0205 */
[----:B------:R-:W-:Y:S01]  /*91b0*/  UIADD3 UR44, -UR45, URZ, URZ ;  /* 0x0000003f2d2c7290 */ /* 0x000fe2000fffe13f */
[----:B0-----:R-:W-:Y:S01]  /*91c0*/  R2UR UR37, R10 ;  /* 0x000000000a2572ca */ /* 0x001fe200000e0000 */
[----:B------:R-:W-:Y:S01]  /*91d0*/  UIADD3 UR28, -UR29, URZ, URZ ;  /* 0x0000003f1d1c7290 */ /* 0x000fe2000fffe13f */
[----:B------:R-:W-:Y:S01]  /*91e0*/  R2UR UR36, R11 ;  /* 0x000000000b2472ca */ /* 0x000fe200000e0000 */
[----:B------:R-:W-:Y:S01]  /*91f0*/  UMOV UR57, UR9 ;  /* 0x0000000900397c82 */ /* 0x000fe20008000000 */
        /* <DEDUP_REMOVED lines=10> */
[----:B------:R-:W-:Y:S01]  /*92a0*/  VIADD R10, R9, 0x1 ;  /* 0x00000001090a7836 */ /* 0x000fe20000000000 */
[----:B------:R-:W-:Y:S01]  /*92b0*/  UIMAD UR28, UR28, UR7, UR5 ;  /* 0x000000071c1c72a4 */ /* 0x000fe2000f8e0205 */
[----:B------:R-:W0:Y:S01]  /*92c0*/  LDC R12, c[0x0][0x3c8] ;  /* 0x0000f200ff0c7b82 */ /* 0x000e220000000800 */
[----:B------:R-:W-:Y:S01]  /*92d0*/  UMOV UR41, UR9 ;  /* 0x0000000900297c82 */ /* 0x000fe20008000000 */
[----:B------:R-:W-:Y:S01]  /*92e0*/  ULDC.64 UR54, c[0x0][0x198] ;  /* 0x0000660000367ab9 */ /* 0x000fe20000000a00 */
[----:B------:R-:W-:Y:S01]  /*92f0*/  UIMAD UR19, UR20, UR6, UR4 ;  /* 0x00000006141372a4 */ /* 0x000fe2000f8e0204 */
[----:B------:R-:W-:Y:S01]  /*9300*/  ISETP.NE.AND P2, PT, R10, R5, PT ;  /* 0x000000050a00720c */ /* 0x000fe20003f45270 */
[----:B------:R-:W-:Y:S01]  /*9310*/  UMOV UR25, UR9 ;  /* 0x0000000900197c82 */ /* 0x000fe20008000000 */
[----:B------:R-:W-:Y:S01]  /*9320*/  UIADD3 UR4, UP0, UR54, 0x1f0, URZ ;  /* 0x000001f036047890 */ /* 0x000fe2000ff1e03f */
[----:B------:R1:W-:Y:S01]  /*9330*/  UTMALDG.4D.IM2COL [UR32], [UR14], UR30 ;  /* 0x000000200e0073b4 */ /* 0x0003e2000805801e */
[----:B------:R-:W-:Y:S01]  /*9340*/  UIMAD UR20, UR8, UR7, UR5 ;  /* 0x00000007081472a4 */ /* 0x000fe2000f8e0205 */
[----:B------:R-:W-:Y:S01]  /*9350*/  VIADD R11, R7, 0x1 ;  /* 0x00000001070b7836 */ /* 0x000fe20000000000 */
[----:B------:R-:W-:Y:S01]  /*9360*/  UMOV UR17, UR9 ;  /* 0x0000000900117c82 */ /* 0x000fe20008000000 */
[----:B------:R-:W-:Y:S01]  /*9370*/  UMOV UR6, 0x0 ;  /* 0x0000000000067882 */ /* 0x000fe20000000000 */
[----:B------:R-:W-:Y:S01]  /*9380*/  UIADD3 UR8, UR22, 0x21c00, URZ ;  /* 0x00021c0016087890 */ /* 0x000fe2000fffe03f */
[----:B------:R2:W-:Y:S04]  /*9390*/  UTMALDG.4D.IM2COL [UR56], [UR14], UR30 ;  /* 0x000000380e0073b4 */ /* 0x0005e8000805801e */
[----:B------:R-:W-:Y:S01]  /*93a0*/  @P2 IMAD.MOV R11, RZ, RZ, R7 ;  /* 0x000000ffff0b2224 */ /* 0x000fe200078e0207 */
[----:B------:R3:W-:Y:S04]  /*93b0*/  UTMALDG.4D.IM2COL [UR48], [UR14], UR30 ;  /* 0x000000300e0073b4 */ /* 0x0007e8000805801e */
[----:B0-----:R-:W-:Y:S01]  /*93c0*/  ISETP.NE.AND P3, PT, R11, R12, PT ;  /* 0x0000000c0b00720c */ /* 0x001fe20003f65270 */
[----:B------:R-:W-:Y:S01]  /*93d0*/  VIADD R12, R8, 0x1 ;  /* 0x00000001080c7836 */ /* 0x000fe20000000000 */
[----:B-1----:R-:W-:Y:S01]  /*93e0*/  R2UR UR36, R21 ;  /* 0x00000000152472ca */ /* 0x002fe200000e0000 */
[----:B------:R0:W-:Y:S01]  /*93f0*/  UTMALDG.4D.IM2COL [UR40], [UR14], UR30 ;  /* 0x000000280e0073b4 */ /* 0x0001e2000805801e */
[----:B------:R-:W-:-:S02]  /*9400*/  R2UR UR37, R20 ;  /* 0x00000000142572ca */ /* 0x000fc400000e0000 */
[----:B------:R-:W-:Y:S02]  /*9410*/  R2UR UR35, R22 ;  /* 0x00000000162372ca */ /* 0x000fe400000e0000 */
[----:B------:R-:W-:-:S05]  /*9420*/  R2UR UR34, R23 ;  /* 0x00000000172272ca */ /* 0x000fca00000e0000 */
[----:B------:R-:W-:Y:S01]  /*9430*/  @P3 IMAD.MOV R12, RZ, RZ, R8 ;  /* 0x000000ffff0c3224 */ /* 0x000fe200078e0208 */
[----:B------:R-:W-:Y:S01]  /*9440*/  R2UR UR33, R24 ;  /* 0x00000000182172ca */ /* 0x000fe200000e0000 */
[----:B--2---:R-:W-:Y:S01]  /*9450*/  UIADD3 UR56, UR22, 0x20000, URZ ;  /* 0x0002000016387890 */ /* 0x004fe2000fffe03f */
[----:B------:R-:W-:Y:S01]  /*9460*/  R2UR UR32, R25 ;  /* 0x00000000192072ca */ /* 0x000fe200000e0000 */
[----:B------:R-:W-:Y:S01]  /*9470*/  UMOV UR58, UR10 ;  /* 0x0000000a003a7c82 */ /* 0x000fe20008000000 */
[----:B------:R-:W-:Y:S01]  /*9480*/  R2UR UR60, R7 ;  /* 0x00000000073c72ca */ /* 0x000fe200000e0000 */
[----:B------:R-:W-:Y:S01]  /*9490*/  UIMAD UR36, UR36, UR7, UR5 ;  /* 0x00000007242472a4 */ /* 0x000fe2000f8e0205 */
[----:B------:R-:W-:Y:S01]  /*94a0*/  R2UR UR61, R8 ;  /* 0x00000000083d72ca */ /* 0x000fe200000e0000 */
[----:B------:R-:W-:Y:S01]  /*94b0*/  UIADD3.X UR5, URZ, UR55, URZ, UP0, !UPT ;  /* 0x000000373f057290 */ /* 0x000fe200087fe43f */
[----:B------:R-:W-:Y:S01]  /*94c0*/  R2UR UR59, R15 ;  /* 0x000000000f3b72ca */ /* 0x000fe200000e0000 */
[----:B---3--:R-:W-:Y:S01]  /*94d0*/  UMOV UR51, UR13 ;  /* 0x0000000d00337c82 */ /* 0x008fe20008000000 */
[----:B------:R-:W-:Y:S01]  /*94e0*/  UIADD3 UR48, UR22, 0x21000, URZ ;  /* 0x0002100016307890 */ /* 0x000fe2000fffe03f */
[----:B------:R-:W-:Y:S01]  /*94f0*/  MOV R23, UR51 ;  /* 0x0000003300177c02 */ /* 0x000fe20008000f00 */
[----:B------:R-:W-:Y:S01]  /*9500*/  UMOV UR26, UR34 ;  /* 0x00000022001a7c82 */ /* 0x000fe20008000000 */
[----:B------:R-:W-:Y:S01]  /*9510*/  R2UR UR51, R49 ;  /* 0x00000000313372ca */ /* 0x000fe200000e0000 */
[----:B------:R-:W-:Y:S01]  /*9520*/  UMOV UR18, UR34 ;  /* 0x0000002200127c82 */ /* 0x000fe20008000000 */
[----:B------:R1:W-:Y:S01]  /*9530*/  UTMALDG.4D.IM2COL [UR32], [UR14], UR30 ;  /* 0x000000200e0073b4 */ /* 0x0003e2000805801e */
[----:B------:R-:W-:Y:S01]  /*9540*/  UMOV UR7, 0x10000000 ;  /* 0x1000000000077882 */ /* 0x000fe20000000000 */
[----:B------:R-:W-:Y:S01]  /*9550*/  MOV R20, UR34 ;  /* 0x0000002200147c02 */ /* 0x000fe20008000f00 */
[----:B------:R-:W-:Y:S01]  /*9560*/  UMOV UR52, UR60 ;  /* 0x0000003c00347c82 */ /* 0x000fe20008000000 */
[----:B------:R-:W-:Y:S01]  /*9570*/  UMOV UR53, UR61 ;  /* 0x0000003d00357c82 */ /* 0x000fe20008000000 */
[----:B------:R-:W-:Y:S01]  /*9580*/  MOV R13, UR52 ;  /* 0x00000034000d7c02 */ /* 0x000fe20008000f00 */
[----:B------:R-:W-:Y:S01]  /*9590*/  UMOV UR50, UR10 ;  /* 0x0000000a00327c82 */ /* 0x000fe20008000000 */
[----:B------:R-:W-:Y:S01]  /*95a0*/  MOV R9, UR53 ;  /* 0x0000003500097c02 */ /* 0x000fe20008000f00 */
[----:B------:R2:W-:Y:S01]  /*95b0*/  UTMALDG.4D.IM2COL [UR24], [UR14], UR30 ;  /* 0x000000180e0073b4 */ /* 0x0005e2000805801e */
[----:B0-----:R-:W-:Y:S01]  /*95c0*/  UMOV UR43, UR12 ;  /* 0x0000000c002b7c82 */ /* 0x001fe20008000000 */
[----:B------:R-:W-:Y:S01]  /*95d0*/  MOV R21, UR53 ;  /* 0x0000003500157c02 */ /* 0x000fe20008000f00 */
[----:B------:R-:W-:Y:S01]  /*95e0*/  UIADD3 UR40, UR22, 0x23000, URZ ;  /* 0x0002300016287890 */ /* 0x000fe2000fffe03f */
[----:B------:R-:W-:Y:S01]  /*95f0*/  MOV R16, UR51 ;  /* 0x0000003300107c02 */ /* 0x000fe20008000f00 */
[----:B------:R-:W-:Y:S01]  /*9600*/  UMOV UR44, UR60 ;  /* 0x0000003c002c7c82 */ /* 0x000fe20008000000 */
[----:B------:R-:W-:Y:S01]  /*9610*/  MOV R22, UR52 ;  /* 0x0000003400167c02 */ /* 0x000fe20008000f00 */
[----:B------:R-:W-:Y:S01]  /*9620*/  UMOV UR45, UR61 ;  /* 0x0000003d002d7c82 */ /* 0x000fe20008000000 */
[----:B------:R0:W-:Y:S01]  /*9630*/  UTMALDG.4D.IM2COL [UR16], [UR14], UR30 ;  /* 0x000000100e0073b4 */ /* 0x0001e2000805801e */
[----:B------:R-:W-:Y:S01]  /*9640*/  MOV R26, UR43 ;  /* 0x0000002b001a7c02 */ /* 0x000fe20008000f00 */
[----:B------:R-:W-:Y:S01]  /*9650*/  UMOV UR42, UR10 ;  /* 0x0000000a002a7c82 */ /* 0x000fe20008000000 */
[----:B------:R-:W-:Y:S01]  /*9660*/  R2UR UR43, R50 ;  /* 0x00000000322b72ca */ /* 0x000fe200000e0000 */
[----:B------:R-:W-:Y:S01]  /*9670*/  UMOV UR12, UR60 ;  /* 0x0000003c000c7c82 */ /* 0x000fe20008000000 */
[----:B------:R-:W-:Y:S01]  /*9680*/  MOV R24, UR45 ;  /* 0x0000002d00187c02 */ /* 0x000fe20008000f00 */
[----:B------:R-:W-:Y:S01]  /*9690*/  UMOV UR13, UR61 ;  /* 0x0000003d000d7c82 */ /* 0x000fe20008000000 */
[----:B------:R-:W-:Y:S01]  /*96a0*/  MOV R25, UR44 ;  /* 0x0000002c00197c02 */ /* 0x000fe20008000f00 */
[----:B-1----:R-:W-:Y:S01]  /*96b0*/  UMOV UR35, UR23 ;  /* 0x0000001700237c82 */ /* 0x002fe20008000000 */
[----:B------:R-:W-:Y:S01]  /*96c0*/  UIADD3 UR32, UR22, 0x20800, URZ ;  /* 0x0002080016207890 */ /* 0x000fe2000fffe03f */
[----:B------:R-:W-:Y:S01]  /*96d0*/  MOV R19, UR35 ;  /* 0x0000002300137c02 */ /* 0x000fe20008000f00 */
[----:B------:R-:W-:Y:S01]  /*96e0*/  UMOV UR36, UR60 ;  /* 0x0000003c00247c82 */ /* 0x000fe20008000000 */
[----:B------:R-:W-:Y:S01]  /*96f0*/  R2UR UR35, R45 ;  /* 0x000000002d2372ca */ /* 0x000fe200000e0000 */
[----:B------:R-:W-:Y:S01]  /*9700*/  UMOV UR37, UR61 ;  /* 0x0000003d00257c82 */ /* 0x000fe20008000000 */
[----:B------:R-:W-:Y:S01]  /*9710*/  UMOV UR33, UR9 ;  /* 0x0000000900217c82 */ /* 0x000fe20008000000 */
[----:B------:R-:W-:Y:S01]  /*9720*/  UMOV UR34, UR10 ;  /* 0x0000000a00227c82 */ /* 0x000fe20008000000 */
[----:B--2---:R-:W-:Y:S01]  /*9730*/  UMOV UR27, UR51 ;  /* 0x00000033001b7c82 */ /* 0x004fe20008000000 */
[----:B------:R-:W-:Y:S01]  /*9740*/  R2UR UR51, R46 ;  /* 0x000000002e3372ca */ /* 0x000fe200000e0000 */
[----:B------:R1:W-:Y:S01]  /*9750*/  UTMALDG.4D [UR56], [UR4], desc[UR6] ;  /* 0x00000638040075b4 */ /* 0x0003e20008019000 */
[----:B------:R-:W-:Y:S01]  /*9760*/  MOV R29, UR27 ;  /* 0x0000001b001d7c02 */ /* 0x000fe20008000f00 */
[----:B------:R-:W-:Y:S01]  /*9770*/  UIADD3 UR24, UR22, 0x21800, URZ ;  /* 0x0002180016187890 */ /* 0x000fe2000fffe03f */
[----:B------:R-:W-:Y:S01]  /*9780*/  R2UR UR27, R47 ;  /* 0x000000002f1b72ca */ /* 0x000fe200000e0000 */
[----:B------:R-:W-:Y:S01]  /*9790*/  UMOV UR28, UR60 ;  /* 0x0000003c001c7c82 */ /* 0x000fe20008000000 */
[----:B------:R-:W-:Y:S01]  /*97a0*/  UMOV UR29, UR61 ;  /* 0x0000003d001d7c82 */ /* 0x000fe20008000000 */
[----:B------:R-:W-:Y:S01]  /*97b0*/  UMOV UR26, UR10 ;  /* 0x0000000a001a7c82 */ /* 0x000fe20008000000 */
[----:B0-----:R-:W-:Y:S01]  /*97c0*/  UMOV UR19, UR43 ;  /* 0x0000002b00137c82 */ /* 0x001fe20008000000 */
[----:B------:R0:W-:Y:S01]  /*97d0*/  UTMALDG.4D [UR32], [UR4], desc[UR6] ;  /* 0x00000620040075b4 */ /* 0x0001e20008019000 */
[----:B------:R-:W-:Y:S01]  /*97e0*/  MOV R17, UR37 ;  /* 0x0000002500117c02 */ /* 0x000fe20008000f00 */
[----:B------:R-:W-:Y:S01]  /*97f0*/  UIADD3 UR16, UR22, 0x23400, URZ ;  /* 0x0002340016107890 */ /* 0x000fe2000fffe03f */
[----:B------:R-:W-:Y:S01]  /*9800*/  MOV R18, UR36 ;  /* 0x0000002400127c02 */ /* 0x000fe20008000f00 */
[----:B------:R-:W-:Y:S01]  /*9810*/  UMOV UR20, UR60 ;  /* 0x0000003c00147c82 */ /* 0x000fe20008000000 */
[----:B------:R-:W-:Y:S01]  /*9820*/  MOV R27, UR29 ;  /* 0x0000001d001b7c02 */ /* 0x000fe20008000f00 */
[----:B------:R-:W-:Y:S01]  /*9830*/  UMOV UR21, UR61 ;  /* 0x0000003d00157c82 */ /* 0x000fe20008000000 */
[----:B------:R-:W-:Y:S01]  /*9840*/  MOV R28, UR28 ;  /* 0x0000001c001c7c02 */ /* 0x000fe20008000f00 */
[----:B------:R2:W-:Y:S01]  /*9850*/  UTMALDG.4D [UR48], [UR4], desc[UR6] ;  /* 0x00000630040075b4 */ /* 0x0005e20008019000 */
[----:B------:R-:W-:Y:S01]  /*9860*/  SEL R7, RZ, 0x1, P4 ;  /* 0x00000001ff077807 */ /* 0x000fe20002000000 */
[----:B------:R-:W-:-:S03]  /*9870*/  IMAD.MOV.U32 R8, RZ, RZ, R12 ;  /* 0x000000ffff087224 */ /* 0x000fc600078e000c */
[----:B------:R-:W-:Y:S02]  /*9880*/  LOP3.LUT R6, R6, R7, RZ, 0x3c, !PT ;  /* 0x0000000706067212 */ /* 0x000fe400078e3cff */
[----:B------:R-:W-:Y:S01]  /*9890*/  SEL R7, R11, RZ, P3 ;  /* 0x000000ff0b077207 */ /* 0x000fe20001800000 */
[----:B------:R3:W-:Y:S01]  /*98a0*/  UTMALDG.4D [UR24], [UR4], desc[UR6] ;  /* 0x00000618040075b4 */ /* 0x0007e20008019000 */
[----:B-1----:R-:W-:Y:S01]  /*98b0*/  UIADD3 UR56, UR22, 0x20400, URZ ;  /* 0x0002040016387890 */ /* 0x002fe2000fffe03f */
[----:B0-----:R-:W-:Y:S01]  /*98c0*/  R2UR UR35, R48 ;  /* 0x00000000302372ca */ /* 0x001fe200000e0000 */
[----:B------:R-:W-:Y:S01]  /*98d0*/  UIADD3 UR32, UR22, 0x22000, URZ ;  /* 0x0002200016207890 */ /* 0x000fe2000fffe03f */
[----:B--2---:R-:W-:Y:S01]  /*98e0*/  R2UR UR53, R9 ;  /* 0x00000000093572ca */ /* 0x004fe200000e0000 */
[----:B------:R-:W-:Y:S01]  /*98f0*/  UIADD3 UR48, UR22, 0x22800, URZ ;  /* 0x0002280016307890 */ /* 0x000fe2000fffe03f */
[----:B------:R-:W-:Y:S02]  /*9900*/  R2UR UR52, R13 ;  /* 0x000000000d3472ca */ /* 0x000fe400000e0000 */
[----:B------:R-:W-:-:S07]  /*9910*/  R2UR UR51, R16 ;  /* 0x00000000103372ca */ /* 0x000fce00000e0000 */
[----:B------:R0:W-:Y:S01]  /*9920*/  UTMALDG.4D [UR32], [UR4], desc[UR6] ;  /* 0x00000620040075b4 */ /* 0x0001e20008019000 */
[----:B------:R-:W-:Y:S02]  /*9930*/  SEL R9, R10, RZ, P2 ;  /* 0x000000ff0a097207 */ /* 0x000fe40001000000 */
[----:B---3--:R-:W-:Y:S01]  /*9940*/  R2UR UR27, R51 ;  /* 0x00000000331b72ca */ /* 0x008fe200000e0000 */
[----:B------:R-:W-:Y:S02]  /*9950*/  UIADD3 UR24, UR22, 0x23800, URZ ;  /* 0x0002380016187890 */ /* 0x000fe4000fffe03f */
[----:B------:R1:W-:Y:S10]  /*9960*/  UTMALDG.4D [UR48], [UR4], desc[UR6] ;  /* 0x00000630040075b4 */ /* 0x0003f40008019000 */
[----:B------:R-:W-:Y:S01]  /*9970*/  UMOV UR14, UR27 ;  /* 0x0000001b000e7c82 */ /* 0x000fe20008000000 */
[----:B------:R2:W-:Y:S01]  /*9980*/  UTMALDG.4D [UR40], [UR4], desc[UR6] ;  /* 0x00000628040075b4 */ /* 0x0005e20008019000 */
[----:B0-----:R-:W-:Y:S01]  /*9990*/  R2UR UR34, R20 ;  /* 0x00000000142272ca */ /* 0x001fe200000e0000 */
[----:B------:R-:W-:Y:S01]  /*99a0*/  UIADD3 UR32, UR22, 0x22400, URZ ;  /* 0x0002240016207890 */ /* 0x000fe2000fffe03f */
[----:B------:R-:W-:Y:S01]  /*99b0*/  R2UR UR37, R17 ;  /* 0x00000000112572ca */ /* 0x000fe200000e0000 */
[----:B------:R0:W-:Y:S01]  /*99c0*/  UTMALDG.4D [UR24], [UR4], desc[UR6] ;  /* 0x00000618040075b4 */ /* 0x0001e20008019000 */
[----:B------:R-:W-:-:S02]  /*99d0*/  R2UR UR36, R18 ;  /* 0x00000000122472ca */ /* 0x000fc400000e0000 */
[----:B------:R-:W-:Y:S02]  /*99e0*/  R2UR UR35, R19 ;  /* 0x00000000132372ca */ /* 0x000fe400000e0000 */
[----:B-1----:R-:W-:Y:S01]  /*99f0*/  R2UR UR53, R21 ;  /* 0x00000000153572ca */ /* 0x002fe200000e0000 */
[----:B------:R-:W-:Y:S01]  /*9a00*/  UIADD3 UR48, UR22, 0x20c00, URZ ;  /* 0x00020c0016307890 */ /* 0x000fe2000fffe03f */
[----:B------:R-:W-:-:S03]  /*9a10*/  R2UR UR52, R22 ;  /* 0x00000000163472ca */ /* 0x000fc600000e0000 */
[----:B------:R-:W-:Y:S01]  /*9a20*/  UMOV UR58, UR34 ;  /* 0x00000022003a7c82 */ /* 0x000fe20008000000 */
[----:B------:R-:W-:Y:S01]  /*9a30*/  R2UR UR51, R23 ;  /* 0x00000000173372ca */ /* 0x000fe200000e0000 */
[----:B------:R-:W-:Y:S01]  /*9a40*/  UMOV UR50, UR34 ;  /* 0x0000002200327c82 */ /* 0x000fe20008000000 */
[----:B------:R-:W-:Y:S01]  /*9a50*/  UTMALDG.4D [UR56], [UR4], desc[UR6] ;  /* 0x00000638040075b4 */ /* 0x000fe20008019000 */
[----:B------:R-:W-:Y:S01]  /*9a60*/  UMOV UR10, UR34 ;  /* 0x00000022000a7c82 */ /* 0x000fe20008000000 */
[----:B--2---:R-:W-:Y:S01]  /*9a70*/  R2UR UR45, R24 ;  /* 0x00000000182d72ca */ /* 0x004fe200000e0000 */
[----:B------:R-:W-:Y:S01]  /*9a80*/  UIADD3 UR40, UR22, 0x21400, URZ ;  /* 0x0002140016287890 */ /* 0x000fe2000fffe03f */
[----:B------:R-:W-:Y:S01]  /*9a90*/  R2UR UR44, R25 ;  /* 0x00000000192c72ca */ /* 0x000fe200000e0000 */
[----:B------:R-:W-:Y:S01]  /*9aa0*/  UMOV UR42, UR34 ;  /* 0x00000022002a7c82 */ /* 0x000fe20008000000 */
[----:B------:R-:W-:Y:S01]  /*9ab0*/  R2UR UR43, R26 ;  /* 0x000000001a2b72ca */ /* 0x000fe200000e0000 */
[----:B------:R-:W-:Y:S01]  /*9ac0*/  UMOV UR18, UR34 ;  /* 0x0000002200127c82 */ /* 0x000fe20008000000 */
[----:B0-----:R-:W-:-:S03]  /*9ad0*/  R2UR UR29, R27 ;  /* 0x000000001b1d72ca */ /* 0x001fc600000e0000 */
[----:B------:R-:W-:Y:S01]  /*9ae0*/  UTMALDG.4D [UR48], [UR4], desc[UR6] ;  /* 0x00000630040075b4 */ /* 0x000fe20008019000 */
[----:B------:R-:W-:Y:S01]  /*9af0*/  R2UR UR28, R28 ;  /* 0x000000001c1c72ca */ /* 0x000fe200000e0000 */
[----:B------:R-:W-:Y:S01]  /*9b00*/  UIADD3 UR24, UR22, 0x22c00, URZ ;  /* 0x00022c0016187890 */ /* 0x000fe2000fffe03f */
[----:B------:R-:W-:Y:S01]  /*9b10*/  R2UR UR27, R29 ;  /* 0x000000001d1b72ca */ /* 0x000fe200000e0000 */
[----:B------:R-:W-:-:S04]  /*9b20*/  UMOV UR26, UR34 ;  /* 0x00000022001a7c82 */ /* 0x000fc80008000000 */
[----:B------:R-:W-:Y:S01]  /*9b30*/  UTMALDG.4D [UR40], [UR4], desc[UR6] ;  /* 0x00000628040075b4 */ /* 0x000fe20008019000 */
[----:B------:R0:W-:Y:S01]  /*9b40*/  UTMALDG.4D [UR8], [UR4], desc[UR6] ;  /* 0x00000608040075b4 */ /* 0x0001e20008019000 */
[----:B------:R1:W-:Y:S06]  /*9b50*/  UTMALDG.4D [UR32], [UR4], desc[UR6] ;  /* 0x00000620040075b4 */ /* 0x0003ec0008019000 */
[----:B------:R1:W-:Y:S01]  /*9b60*/  UTMALDG.4D [UR24], [UR4], desc[UR6] ;  /* 0x00000618040075b4 */ /* 0x0003e20008019000 */
[----:B------:R1:W-:Y:S01]  /*9b70*/  UTMALDG.4D [UR16], [UR4], desc[UR6] ;  /* 0x00000610040075b4 */ /* 0x0003e20008019000 */
[----:B0-----:R-:W-:Y:S01]  /*9b80*/  UIADD3 UR8, UR22, 0x23c00, URZ ;  /* 0x00023c0016087890 */ /* 0x001fe2000fffe03f */
[----:B------:R-:W-:-:S08]  /*9b90*/  UMOV UR11, UR14 ;  /* 0x0000000e000b7c82 */ /* 0x000fd00008000000 */
[----:B------:R1:W-:Y:S02]  /*9ba0*/  UTMALDG.4D [UR8], [UR4], desc[UR6] ;  /* 0x00000608040075b4 */ /* 0x0003e40008019000 */
[----:B-1----:R-:W-:Y:S05]  /*9bb0*/  @P5 BRA `(.L_x_148) ;  /* 0xffffffc8003c5947 */ /* 0x002fea000383ffff */
.L_x_144:
[----:B------:R-:W-:Y:S05]  /*9bc0*/  WARPSYNC.ALL ;  /* 0x0000000000007948 */ /* 0x000fea0003800000 */
[----:B------:R-:W-:-:S13]  /*9bd0*/  ELECT P0, URZ, PT ;  /* 0x00000000003f782f */ /* 0x000fda0003800000 */
[----:B------:R-:W-:Y:S05]  /*9be0*/  @!P0 EXIT ;  /* 0x000000000000894d */ /* 0x000fea0003800000 */
[----:B------:R-:W-:-:S04]  /*9bf0*/  LOP3.LUT R2, R2, 0x2, RZ, 0xfc, !PT ;  /* 0x0000000202027812 */ /* 0x000fc800078efcff */
[----:B------:R-:W-:-:S13]  /*9c00*/  ISETP.NE.AND P0, PT, R2, 0x3, PT ;  /* 0x000000030200780c */ /* 0x000fda0003f05270 */
[----:B------:R-:W-:Y:S05]  /*9c10*/  @!P0 BRA `(.L_x_149) ;  /* 0x0000000000048947 */ /* 0x000fea0003800000 */
[----:B------:R-:W-:Y:S01]  /*9c20*/  BPT.TRAP 0x1 ;  /* 0x000000040000795c */ /* 0x000fe20000300000 */
.L_x_149:
[----:B------:R-:W0:Y:S01]  /*9c30*/  S2R R5, SR_CgaCtaId ;  /* 0x0000000000057919 */ /* 0x000e220000008800 */
[----:B------:R-:W-:Y:S01]  /*9c40*/  MOV R2, 0x400 ;  /* 0x0000040000027802 */ /* 0x000fe20000000f00 */
[C---:B-----5:R-:W-:Y:S01]  /*9c50*/  IMAD.SHL.U32 R0, R3.reuse, 0x8, RZ ;  /* 0x0000000803007824 */ /* 0x060fe200078e00ff */
[C---:B------:R-:W-:Y:S02]  /*9c60*/  LOP3.LUT P0, RZ, R3.reuse, 0x4, RZ, 0xc0, !PT ;  /* 0x0000000403ff7812 */ /* 0x040fe4000780c0ff */
[----:B------:R-:W-:Y:S02]  /*9c70*/  LOP3.LUT R3, R3, 0x3, RZ, 0xc0, !PT ;  /* 0x0000000303037812 */ /* 0x000fe400078ec0ff */
[----:B0-----:R-:W-:Y:S02]  /*9c80*/  LEA R4, R5, R2, 0x18 ;  /* 0x0000000205047211 */ /* 0x001fe400078ec0ff */
[----:B------:R-:W-:Y:S02]  /*9c90*/  LOP3.LUT R5, R0, 0x18, RZ, 0xc0, !PT ;  /* 0x0000001800057812 */ /* 0x000fe400078ec0ff */
[----:B------:R-:W-:Y:S01]  /*9ca0*/  SEL R2, RZ, 0x1, P0 ;  /* 0x00000001ff027807 */ /* 0x000fe20000000000 */
[----:B------:R-:W-:-:S03]  /*9cb0*/  VIADD R0, R4, 0x30020 ;  /* 0x0003002004007836 */ /* 0x000fc60000000000 */
[----:B------:R-:W-:Y:S01]  /*9cc0*/  SHF.L.U32 R2, R2, 0x1f, RZ ;  /* 0x0000001f02027819 */ /* 0x000fe200000006ff */
[----:B------:R-:W-:-:S07]  /*9cd0*/  IMAD.IADD R5, R0, 0x1, R5 ;  /* 0x0000000100057824 */ /* 0x000fce00078e0205 */
.L_x_150:
[----:B0-----:R0:W1:Y:S02]  /*9ce0*/  SYNCS.PHASECHK.TRANS64.TRYWAIT P1, [R5+URZ], R2 ;  /* 0x00000002050075a7 */ /* 0x001064000802017f */
[----:B-1----:R-:W-:Y:S05]  /*9cf0*/  @!P1 NANOSLEEP.SYNCS 0x989680 ;  /* 0x009896800000995d */ /* 0x002fea0003900000 */
[----:B------:R-:W1:Y:S02]  /*9d00*/  @!P1 SYNCS.PHASECHK.TRANS64 P1, [R5+URZ], R2 ;  /* 0x00000002050095a7 */ /* 0x000e64000802007f */
[----:B-1----:R-:W-:Y:S05]  /*9d10*/  @!P1 BRA `(.L_x_150) ;  /* 0xfffffffc00f09947 */ /* 0x002fea000383ffff */
[----:B------:R-:W-:-:S05]  /*9d20*/  VIADD R3, R3, 0x1 ;  /* 0x0000000103037836 */ /* 0x000fca0000000000 */
[C---:B------:R-:W-:Y:S02]  /*9d30*/  ISETP.EQ.XOR P0, PT, R3.reuse, 0x4, !P0 ;  /* 0x000000040300780c */ /* 0x040fe40004702a70 */
[C---:B------:R-:W-:Y:S02]  /*9d40*/  ISETP.NE.AND P1, PT, R3.reuse, 0x4, PT ;  /* 0x000000040300780c */ /* 0x040fe40003f25270 */
[----:B0-----:R-:W-:Y:S02]  /*9d50*/  SEL R2, RZ, 0x1, !P0 ;  /* 0x00000001ff027807 */ /* 0x001fe40004000000 */
[----:B------:R-:W-:Y:S02]  /*9d60*/  SEL R3, R3, RZ, P1 ;  /* 0x000000ff03037207 */ /* 0x000fe40000800000 */
[----:B------:R-:W-:-:S03]  /*9d70*/  SHF.L.U32 R5, R2, 0x1f, RZ ;  /* 0x0000001f02057819 */ /* 0x000fc600000006ff */
[----:B------:R-:W-:-:S07]  /*9d80*/  IMAD R2, R3, 0x8, R0 ;  /* 0x0000000803027824 */ /* 0x000fce00078e0200 */
.L_x_151:
[----:B0-----:R0:W1:Y:S02]  /*9d90*/  SYNCS.PHASECHK.TRANS64.TRYWAIT P1, [R2+URZ], R5 ;  /* 0x00000005020075a7 */ /* 0x001064000802017f */
[----:B-1----:R-:W-:Y:S05]  /*9da0*/  @!P1 NANOSLEEP.SYNCS 0x989680 ;  /* 0x009896800000995d */ /* 0x002fea0003900000 */
[----:B------:R-:W1:Y:S02]  /*9db0*/  @!P1 SYNCS.PHASECHK.TRANS64 P1, [R2+URZ], R5 ;  /* 0x00000005020095a7 */ /* 0x000e64000802007f */
[----:B-1----:R-:W-:Y:S05]  /*9dc0*/  @!P1 BRA `(.L_x_151) ;  /* 0xfffffffc00f09947 */ /* 0x002fea000383ffff */
[----:B------:R-:W-:-:S05]  /*9dd0*/  VIADD R3, R3, 0x1 ;  /* 0x0000000103037836 */ /* 0x000fca0000000000 */
[C---:B------:R-:W-:Y:S02]  /*9de0*/  ISETP.EQ.XOR P0, PT, R3.reuse, 0x4, P0 ;  /* 0x000000040300780c */ /* 0x040fe40000702a70 */
[C---:B------:R-:W-:Y:S02]  /*9df0*/  ISETP.NE.AND P1, PT, R3.reuse, 0x4, PT ;  /* 0x000000040300780c */ /* 0x040fe40003f25270 */
[----:B0-----:R-:W-:Y:S02]  /*9e00*/  SEL R2, RZ, 0x1, !P0 ;  /* 0x00000001ff027807 */ /* 0x001fe40004000000 */
[----:B------:R-:W-:Y:S02]  /*9e10*/  SEL R3, R3, RZ, P1 ;  /* 0x000000ff03037207 */ /* 0x000fe40000800000 */
[----:B------:R-:W-:-:S03]  /*9e20*/  SHF.L.U32 R5, R2, 0x1f, RZ ;  /* 0x0000001f02057819 */ /* 0x000fc600000006ff */
[----:B------:R-:W-:-:S07]  /*9e30*/  IMAD R2, R3, 0x8, R0 ;  /* 0x0000000803027824 */ /* 0x000fce00078e0200 */
.L_x_152:
[----:B0-----:R0:W1:Y:S02]  /*9e40*/  SYNCS.PHASECHK.TRANS64.TRYWAIT P1, [R2+URZ], R5 ;  /* 0x00000005020075a7 */ /* 0x001064000802017f */
[----:B-1----:R-:W-:Y:S05]  /*9e50*/  @!P1 NANOSLEEP.SYNCS 0x989680 ;  /* 0x009896800000995d */ /* 0x002fea0003900000 */
[----:B------:R-:W1:Y:S02]  /*9e60*/  @!P1 SYNCS.PHASECHK.TRANS64 P1, [R2+URZ], R5 ;  /* 0x00000005020095a7 */ /* 0x000e64000802007f */
[----:B-1----:R-:W-:Y:S05]  /*9e70*/  @!P1 BRA `(.L_x_152) ;  /* 0xfffffffc00f09947 */ /* 0x002fea000383ffff */
[----:B------:R-:W-:-:S05]  /*9e80*/  VIADD R3, R3, 0x1 ;  /* 0x0000000103037836 */ /* 0x000fca0000000000 */
[C---:B------:R-:W-:Y:S02]  /*9e90*/  ISETP.NE.AND P1, PT, R3.reuse, 0x4, PT ;  /* 0x000000040300780c */ /* 0x040fe40003f25270 */
[C---:B------:R-:W-:Y:S02]  /*9ea0*/  ISETP.EQ.XOR P0, PT, R3.reuse, 0x4, P0 ;  /* 0x000000040300780c */ /* 0x040fe40000702a70 */
[----:B------:R-:W-:Y:S02]  /*9eb0*/  SEL R3, R3, RZ, P1 ;  /* 0x000000ff03037207 */ /* 0x000fe40000800000 */
[----:B0-----:R-:W-:-:S03]  /*9ec0*/  SEL R2, RZ, 0x1, !P0 ;  /* 0x00000001ff027807 */ /* 0x001fc60004000000 */
[----:B------:R-:W-:Y:S01]  /*9ed0*/  IMAD R3, R3, 0x8, R0 ;  /* 0x0000000803037824 */ /* 0x000fe200078e0200 */
[----:B------:R-:W-:-:S07]  /*9ee0*/  SHF.L.U32 R2, R2, 0x1f, RZ ;  /* 0x0000001f02027819 */ /* 0x000fce00000006ff */
.L_x_153:
[----:B0-----:R0:W1:Y:S02]  /*9ef0*/  SYNCS.PHASECHK.TRANS64.TRYWAIT P0, [R3+URZ], R2 ;  /* 0x00000002030075a7 */ /* 0x001064000800017f */
[----:B-1----:R-:W-:Y:S05]  /*9f00*/  @!P0 NANOSLEEP.SYNCS 0x989680 ;  /* 0x009896800000895d */ /* 0x002fea0003900000 */
[----:B------:R-:W1:Y:S02]  /*9f10*/  @!P0 SYNCS.PHASECHK.TRANS64 P0, [R3+URZ], R2 ;  /* 0x00000002030085a7 */ /* 0x000e64000800007f */
[----:B-1----:R-:W-:Y:S05]  /*9f20*/  @P0 EXIT ;  /* 0x000000000000094d */ /* 0x002fea0003800000 */
[----:B------:R-:W-:Y:S05]  /*9f30*/  BRA `(.L_x_153) ;  /* 0xfffffffc00ec7947 */ /* 0x000fea000383ffff */
.L_x_154:
[----:B------:R-:W-:-:S00]  /*9f40*/  BRA `(.L_x_154) ;  /* 0xfffffffc00fc7947 */ /* 0x000fc0000383ffff */
[----:B------:R-:W-:-:S00]  /*9f50*/  NOP ;  /* 0x0000000000007918 */ /* 0x000fc00000000000 */
        /* <DEDUP_REMOVED lines=10> */
.L_x_155:


//--------------------- .nv.shared._ZN7cutlass13device_kernelINS_4conv6kernel13ConvUniversalINS1_16ConvProblemShapeILNS1_8OperatorE0ELi2EEENS1_10collective14CollectiveConvINS1_46MainloopSm90TmaGmmaWarpSpecializedImplicitGemmILS5_0ELi4ELi2EN4cute5tupleIJNSA_1CILi1EEESD_SD_EEENS1_36KernelImplicitTmaWarpSpecializedSm90ELi1EEENSB_IJNSC_ILi128EEENSC_ILi64EEENSB_IJSI_EEEEEENS_10tfloat32_tESL_NSA_8TiledMMAINSA_8MMA_AtomIJNSA_4SM904GMMA29MMA_64x64x8_F32TF32TF32_SS_TNILNSP_7ScaleInE1ELSR_1EEEEEENSA_6LayoutISE_NSB_IJNSC_ILi0EEESV_SV_EEEEENSB_IJNSA_10UnderscoreESY_SY_EEEEENS7_6detail26Sm90ImplicitGemmTileTraitsINSA_20SM90_TMA_LOAD_IM2COLENSA_14ComposedLayoutINSA_7SwizzleILi3ELi4ELi3EEENSA_18smem_ptr_flag_bitsILi32EEENSU_INSB_IJNSB_IJNSC_ILi8EEENSC_ILi16EEEEEENSB_IJNSC_ILi32EEENSC_ILi2EEEEEENSB_IJSD_NSC_ILi4EEEEEEEEENSB_IJNSB_IJS1C_NSC_ILi512EEEEEENSB_IJSD_NSC_ILi256EEEEEENSB_IJSV_NSC_ILi8192EEEEEEEEEEEEEvEENS12_INSA_13SM90_TMA_LOADENS14_IS16_S18_NSU_INSB_IJNSB_IJS19_S19_EEES1E_S1G_EEENSB_IJS1J_S1L_NSB_IJSV_NSC_ILi4096EEEEEEEEEEEEEvEEEENS_8epilogue10collective6detail29Sm90TmaWarpSpecializedAdapterINS23_15DefaultEpilogueISL_NSB_IJNSB_IJlllEEESD_SV_EEES28_NS22_6thread17LinearCombinationISL_Li1EffLNS29_9ScaleType4KindE0ELNS_15FloatRoundStyleE2ESL_EENS_4gemm15EpilogueDefaultEEEEEvvEEEEvNT_6ParamsE --------------------------
	.section	.nv.shared._ZN7cutlass13device_kernelINS_4conv6kernel13ConvUniversalINS1_16ConvProblemShapeILNS1_8OperatorE0ELi2EEENS1_10collective14CollectiveConvINS1_46MainloopSm90TmaGmmaWarpSpecializedImplicitGemmILS5_0ELi4ELi2EN4cute5tupleIJNSA_1CILi1EEESD_SD_EEENS1_36KernelImplicitTmaWarpSpecializedSm90ELi1EEENSB_IJNSC_ILi128EEENSC_ILi64EEENSB_IJSI_EEEEEENS_10tfloat32_tESL_NSA_8TiledMMAINSA_8MMA_AtomIJNSA_4SM904GMMA29MMA_64x64x8_F32TF32TF32_SS_TNILNSP_7ScaleInE1ELSR_1EEEEEENSA_6LayoutISE_NSB_IJNSC_ILi0EEESV_SV_EEEEENSB_IJNSA_10UnderscoreESY_SY_EEEEENS7_6detail26Sm90ImplicitGemmTileTraitsINSA_20SM90_TMA_LOAD_IM2COLENSA_14ComposedLayoutINSA_7SwizzleILi3ELi4ELi3EEENSA_18smem_ptr_flag_bitsILi32EEENSU_INSB_IJNSB_IJNSC_ILi8EEENSC_ILi16EEEEEENSB_IJNSC_ILi32EEENSC_ILi2EEEEEENSB_IJSD_NSC_ILi4EEEEEEEEENSB_IJNSB_IJS1C_NSC_ILi512EEEEEENSB_IJSD_NSC_ILi256EEEEEENSB_IJSV_NSC_ILi8192EEEEEEEEEEEEEvEENS12_INSA_13SM90_TMA_LOADENS14_IS16_S18_NSU_INSB_IJNSB_IJS19_S19_EEES1E_S1G_EEENSB_IJS1J_S1L_NSB_IJSV_NSC_ILi4096EEEEEEEEEEEEEvEEEENS_8epilogue10collective6detail29Sm90TmaWarpSpecializedAdapterINS23_15DefaultEpilogueISL_NSB_IJNSB_IJlllEEESD_SV_EEES28_NS22_6thread17LinearCombinationISL_Li1EffLNS29_9ScaleType4KindE0ELNS_15FloatRoundStyleE2ESL_EENS_4gemm15EpilogueDefaultEEEEEvvEEEEvNT_6ParamsE,"aw",@nobits
	.sectionflags	@""
	.align	16
	.zero		1024


//--------------------- .nv.shared.reserved.0     --------------------------
	.section	.nv.shared.reserved.0,"aw",@nobits
	.weak		__nv_reservedSMEM_offset_0_alias
	.size		__nv_reservedSMEM_offset_0_alias, 0, 0
	.other		__nv_reservedSMEM_offset_0_alias,@"STO_CUDA_RESERVED_SHARED STV_DEFAULT"
__nv_reservedSMEM_offset_0_alias:
	.zero		0


//--------------------- .nv.global                --------------------------
	.section	.nv.global,"aw",@nobits
.nv.global:
	.type		_ZN39_INTERNAL_048d5a80_4_k_cu_316edfd2_29614cute1_E,@object
	.size		_ZN39_INTERNAL_048d5a80_4_k_cu_316edfd2_29614cute1_E,(_ZN39_INTERNAL_048d5a80_4_k_cu_316edfd2_29614cuda3std3__45__cpo6cbeginE - _ZN39_INTERNAL_048d5a80_4_k_cu_316edfd2_29614cute1_E)
_ZN39_INTERNAL_048d5a80_4_k_cu_316edfd2_29614cute1_E:
	.zero		1
	.type		_ZN39_INTERNAL_048d5a80_4_k_cu_316edfd2_29614cuda3std3__45__cpo6cbeginE,@object
	.size		_ZN39_INTERNAL_048d5a80_4_k_cu_316edfd2_29614cuda3std3__45__cpo6cbeginE,(_ZN39_INTERNAL_048d5a80_4_k_cu_316edfd2_29614cuda3std3__48in_placeE - _ZN39_INTERNAL_048d5a80_4_k_cu_316edfd2_29614cuda3std3__45__cpo6cbeginE)
_ZN39_INTERNAL_048d5a80_4_k_cu_316edfd2_29614cuda3std3__45__cpo6cbeginE:
	.zero		1
	.type		_ZN39_INTERNAL_048d5a80_4_k_cu_316edfd2_29614cuda3std3__48in_placeE,@object
	.size		_ZN39_INTERNAL_048d5a80_4_k_cu_316edfd2_29614cuda3std3__48in_placeE,(_ZN39_INTERNAL_048d5a80_4_k_cu_316edfd2_29614cuda3std6ranges3__45__cpo9iter_moveE - _ZN39_INTERNAL_048d5a80_4_k_cu_316edfd2_29614cuda3std3__48in_placeE)
_ZN39_INTERNAL_048d5a80_4_k_cu_316edfd2_29614cuda3std3__48in_placeE:
	.zero		1
	.type		_ZN39_INTERNAL_048d5a80_4_k_cu_316edfd2_29614cuda3std6ranges3__45__cpo9iter_moveE,@object
	.size		_ZN39_INTERNAL_048d5a80_4_k_cu_316edfd2_29614cuda3std6ranges3__45__cpo9iter_moveE,(_ZN39_INTERNAL_048d5a80_4_k_cu_316edfd2_29614cuda3std3__45__cpo5beginE - _ZN39_INTERNAL_048d5a80_4_k_cu_316edfd2_29614cuda3std6ranges3__45__cpo9iter_moveE)
_ZN39_INTERNAL_048d5a80_4_k_cu_316edfd2_29614cuda3std6ranges3__45__cpo9iter_moveE:
	.zero		1
	.type		_ZN39_INTERNAL_048d5a80_4_k_cu_316edfd2_29614cuda3std3__45__cpo5beginE,@object
	.size		_ZN39_INTERNAL_048d5a80_4_k_cu_316edfd2_29614cuda3std3__45__cpo5beginE,(_ZN39_INTERNAL_048d5a80_4_k_cu_316edfd2_29614cuda3std3__441_GLOBAL__N__048d5a80_4_k_cu_316edfd2_29616ignoreE - _ZN39_INTERNAL_048d5a80_4_k_cu_316edfd2_29614cuda3std3__45__cpo5beginE)
_ZN39_INTERNAL_048d5a80_4_k_cu_316edfd2_29614cuda3std3__45__cpo5beginE:
	.zero		1
	.type		_ZN39_INTERNAL_048d5a80_4_k_cu_316edfd2_29614cuda3std3__441_GLOBAL__N__048d5a80_4_k_cu_316edfd2_29616ignoreE,@object
	.size		_ZN39_INTERNAL_048d5a80_4_k_cu_316edfd2_29614cuda3std3__441_GLOBAL__N__048d5a80_4_k_cu_316edfd2_29616ignoreE,(_ZN39_INTERNAL_048d5a80_4_k_cu_316edfd2_29614cute7productE - _ZN39_INTERNAL_048d5a80_4_k_cu_316edfd2_29614cuda3std3__441_GLOBAL__N__048d5a80_4_k_cu_316edfd2_29616ignoreE)
_ZN39_INTERNAL_048d5a80_4_k_cu_316edfd2_29614cuda3std3__441_GLOBAL__N__048d5a80_4_k_cu_316edfd2_29616ignoreE:
	.zero		1
	.type		_ZN39_INTERNAL_048d5a80_4_k_cu_316edfd2_29614cute7productE,@object
	.size		_ZN39_INTERNAL_048d5a80_4_k_cu_316edfd2_29614cute7productE,(_ZN39_INTERNAL_048d5a80_4_k_cu_316edfd2_29614cuda3std3__45__cpo3endE - _ZN39_INTERNAL_048d5a80_4_k_cu_316edfd2_29614cute7productE)
_ZN39_INTERNAL_048d5a80_4_k_cu_316edfd2_29614cute7productE:
	.zero		1
	.type		_ZN39_INTERNAL_048d5a80_4_k_cu_316edfd2_29614cuda3std3__45__cpo3endE,@object
	.size		_ZN39_INTERNAL_048d5a80_4_k_cu_316edfd2_29614cuda3std3__45__cpo3endE,(_ZN39_INTERNAL_048d5a80_4_k_cu_316edfd2_29614cuda3std3__419piecewise_constructE - _ZN39_INTERNAL_048d5a80_4_k_cu_316edfd2_29614cuda3std3__45__cpo3endE)
_ZN39_INTERNAL_048d5a80_4_k_cu_316edfd2_29614cuda3std3__45__cpo3endE:
	.zero		1
	.type		_ZN39_INTERNAL_048d5a80_4_k_cu_316edfd2_29614cuda3std3__419piecewise_constructE,@object
	.size		_ZN39_INTERNAL_048d5a80_4_k_cu_316edfd2_29614cuda3std3__419piecewise_constructE,(_ZN39_INTERNAL_048d5a80_4_k_cu_316edfd2_29614cuda3std3__45__cpo4cendE - _ZN39_INTERNAL_048d5a80_4_k_cu_316edfd2_29614cuda3std3__419piecewise_constructE)
_ZN39_INTERNAL_048d5a80_4_k_cu_316edfd2_29614cuda3std3__419piecewise_constructE:
	.zero		1
	.type		_ZN39_INTERNAL_048d5a80_4_k_cu_316edfd2_29614cuda3std3__45__cpo4cendE,@object
	.size		_ZN39_INTERNAL_048d5a80_4_k_cu_316edfd2_29614cuda3std3__45__cpo4cendE,(_ZN39_INTERNAL_048d5a80_4_k_cu_316edfd2_29614cuda3std6ranges3__45__cpo4swapE - _ZN39_INTERNAL_048d5a80_4_k_cu_316edfd2_29614cuda3std3__45__cpo4cendE)
_ZN39_INTERNAL_048d5a80_4_k_cu_316edfd2_29614cuda3std3__45__cpo4cendE:
	.zero		1
	.type		_ZN39_INTERNAL_048d5a80_4_k_cu_316edfd2_29614cuda3std6ranges3__45__cpo4swapE,@object
	.size		_ZN39_INTERNAL_048d5a80_4_k_cu_316edfd2_29614cuda3std6ranges3__45__cpo4swapE,(.L_7 - _ZN39_INTERNAL_048d5a80_4_k_cu_316edfd2_29614cuda3std6ranges3__45__cpo4swapE)
_ZN39_INTERNAL_048d5a80_4_k_cu_316edfd2_29614cuda3std6ranges3__45__cpo4swapE:
	.zero		1
.L_7:


//--------------------- .nv.constant0._ZN7cutlass13device_kernelINS_4conv6kernel13ConvUniversalINS1_16ConvProblemShapeILNS1_8OperatorE0ELi2EEENS1_10collective14CollectiveConvINS1_46MainloopSm90TmaGmmaWarpSpecializedImplicitGemmILS5_0ELi4ELi2EN4cute5tupleIJNSA_1CILi1EEESD_SD_EEENS1_36KernelImplicitTmaWarpSpecializedSm90ELi1EEENSB_IJNSC_ILi128EEENSC_ILi64EEENSB_IJSI_EEEEEENS_10tfloat32_tESL_NSA_8TiledMMAINSA_8MMA_AtomIJNSA_4SM904GMMA29MMA_64x64x8_F32TF32TF32_SS_TNILNSP_7ScaleInE1ELSR_1EEEEEENSA_6LayoutISE_NSB_IJNSC_ILi0EEESV_SV_EEEEENSB_IJNSA_10UnderscoreESY_SY_EEEEENS7_6detail26Sm90ImplicitGemmTileTraitsINSA_20SM90_TMA_LOAD_IM2COLENSA_14ComposedLayoutINSA_7SwizzleILi3ELi4ELi3EEENSA_18smem_ptr_flag_bitsILi32EEENSU_INSB_IJNSB_IJNSC_ILi8EEENSC_ILi16EEEEEENSB_IJNSC_ILi32EEENSC_ILi2EEEEEENSB_IJSD_NSC_ILi4EEEEEEEEENSB_IJNSB_IJS1C_NSC_ILi512EEEEEENSB_IJSD_NSC_ILi256EEEEEENSB_IJSV_NSC_ILi8192EEEEEEEEEEEEEvEENS12_INSA_13SM90_TMA_LOADENS14_IS16_S18_NSU_INSB_IJNSB_IJS19_S19_EEES1E_S1G_EEENSB_IJS1J_S1L_NSB_IJSV_NSC_ILi4096EEEEEEEEEEEEEvEEEENS_8epilogue10collective6detail29Sm90TmaWarpSpecializedAdapterINS23_15DefaultEpilogueISL_NSB_IJNSB_IJlllEEESD_SV_EEES28_NS22_6thread17LinearCombinationISL_Li1EffLNS29_9ScaleType4KindE0ELNS_15FloatRoundStyleE2ESL_EENS_4gemm15EpilogueDefaultEEEEEvvEEEEvNT_6ParamsE --------------------------
	.section	.nv.constant0._ZN7cutlass13device_kernelINS_4conv6kernel13ConvUniversalINS1_16ConvProblemShapeILNS1_8OperatorE0ELi2EEENS1_10collective14CollectiveConvINS1_46MainloopSm90TmaGmmaWarpSpecializedImplicitGemmILS5_0ELi4ELi2EN4cute5tupleIJNSA_1CILi1EEESD_SD_EEENS1_36KernelImplicitTmaWarpSpecializedSm90ELi1EEENSB_IJNSC_ILi128EEENSC_ILi64EEENSB_IJSI_EEEEEENS_10tfloat32_tESL_NSA_8TiledMMAINSA_8MMA_AtomIJNSA_4SM904GMMA29MMA_64x64x8_F32TF32TF32_SS_TNILNSP_7ScaleInE1ELSR_1EEEEEENSA_6LayoutISE_NSB_IJNSC_ILi0EEESV_SV_EEEEENSB_IJNSA_10UnderscoreESY_SY_EEEEENS7_6detail26Sm90ImplicitGemmTileTraitsINSA_20SM90_TMA_LOAD_IM2COLENSA_14ComposedLayoutINSA_7SwizzleILi3ELi4ELi3EEENSA_18smem_ptr_flag_bitsILi32EEENSU_INSB_IJNSB_IJNSC_ILi8EEENSC_ILi16EEEEEENSB_IJNSC_ILi32EEENSC_ILi2EEEEEENSB_IJSD_NSC_ILi4EEEEEEEEENSB_IJNSB_IJS1C_NSC_ILi512EEEEEENSB_IJSD_NSC_ILi256EEEEEENSB_IJSV_NSC_ILi8192EEEEEEEEEEEEEvEENS12_INSA_13SM90_TMA_LOADENS14_IS16_S18_NSU_INSB_IJNSB_IJS19_S19_EEES1E_S1G_EEENSB_IJS1J_S1L_NSB_IJSV_NSC_ILi4096EEEEEEEEEEEEEvEEEENS_8epilogue10collective6detail29Sm90TmaWarpSpecializedAdapterINS23_15DefaultEpilogueISL_NSB_IJNSB_IJlllEEESD_SV_EEES28_NS22_6thread17LinearCombinationISL_Li1EffLNS29_9ScaleType4KindE0ELNS_15FloatRoundStyleE2ESL_EENS_4gemm15EpilogueDefaultEEEEEvvEEEEvNT_6ParamsE,"a",@progbits
	.sectionflags	@""
	.align	4
.nv.constant0._ZN7cutlass13device_kernelINS_4conv6kernel13ConvUniversalINS1_16ConvProblemShapeILNS1_8OperatorE0ELi2EEENS1_10collective14CollectiveConvINS1_46MainloopSm90TmaGmmaWarpSpecializedImplicitGemmILS5_0ELi4ELi2EN4cute5tupleIJNSA_1CILi1EEESD_SD_EEENS1_36KernelImplicitTmaWarpSpecializedSm90ELi1EEENSB_IJNSC_ILi128EEENSC_ILi64EEENSB_IJSI_EEEEEENS_10tfloat32_tESL_NSA_8TiledMMAINSA_8MMA_AtomIJNSA_4SM904GMMA29MMA_64x64x8_F32TF32TF32_SS_TNILNSP_7ScaleInE1ELSR_1EEEEEENSA_6LayoutISE_NSB_IJNSC_ILi0EEESV_SV_EEEEENSB_IJNSA_10UnderscoreESY_SY_EEEEENS7_6detail26Sm90ImplicitGemmTileTraitsINSA_20SM90_TMA_LOAD_IM2COLENSA_14ComposedLayoutINSA_7SwizzleILi3ELi4ELi3EEENSA_18smem_ptr_flag_bitsILi32EEENSU_INSB_IJNSB_IJNSC_ILi8EEENSC_ILi16EEEEEENSB_IJNSC_ILi32EEENSC_ILi2EEEEEENSB_IJSD_NSC_ILi4EEEEEEEEENSB_IJNSB_IJS1C_NSC_ILi512EEEEEENSB_IJSD_NSC_ILi256EEEEEENSB_IJSV_NSC_ILi8192EEEEEEEEEEEEEvEENS12_INSA_13SM90_TMA_LOADENS14_IS16_S18_NSU_INSB_IJNSB_IJS19_S19_EEES1E_S1G_EEENSB_IJS1J_S1L_NSB_IJSV_NSC_ILi4096EEEEEEEEEEEEEvEEEENS_8epilogue10collective6detail29Sm90TmaWarpSpecializedAdapterINS23_15DefaultEpilogueISL_NSB_IJNSB_IJlllEEESD_SV_EEES28_NS22_6thread17LinearCombinationISL_Li1EffLNS29_9ScaleType4KindE0ELNS_15FloatRoundStyleE2ESL_EENS_4gemm15EpilogueDefaultEEEEEvvEEEEvNT_6ParamsE:
	.zero		1536


//--------------------- SYMBOLS --------------------------

	.type		.nv.reservedSmem.offset0,@object
	.size		.nv.reservedSmem.offset0,0x4
